// auto-generated by cutlass_sweep.gemm — config: {"arch": "sm_90", "cluster_m": 1, "cluster_n": 2, "dtype": "e5m2", "stages": 0, "tile_k": 64, "tile_m": 256, "tile_n": 64}
#include "cutlass/cutlass.h"
#include "cutlass/gemm/collective/collective_builder.hpp"
#include "cutlass/gemm/device/gemm_universal_adapter.h"
#include "cutlass/gemm/kernel/gemm_universal.hpp"
#include "cutlass/epilogue/collective/collective_builder.hpp"

using ElemA = cutlass::float_e5m2_t;
using ElemB = cutlass::float_e5m2_t;
using ElemCD = cutlass::float_e5m2_t;
using Acc  = float;
using TileShape    = cute::Shape<cute::_256, cute::_64, cute::_64>;
using ClusterShape = cute::Shape<cute::_1, cute::_2, cute::_1>;

using CollectiveEpilogue = typename cutlass::epilogue::collective::CollectiveBuilder<
    cutlass::arch::Sm90, cutlass::arch::OpClassTensorOp,
    TileShape, ClusterShape,
    cutlass::epilogue::collective::EpilogueTileAuto,
    Acc, Acc,
    ElemCD, cutlass::layout::RowMajor, 128 / cutlass::sizeof_bits<ElemCD>::value,
    ElemCD, cutlass::layout::RowMajor, 128 / cutlass::sizeof_bits<ElemCD>::value,
    cutlass::epilogue::collective::EpilogueScheduleAuto
  >::CollectiveOp;

using CollectiveMainloop = typename cutlass::gemm::collective::CollectiveBuilder<
    cutlass::arch::Sm90, cutlass::arch::OpClassTensorOp,
    ElemA, cutlass::layout::RowMajor, 128 / cutlass::sizeof_bits<ElemA>::value,
    ElemB, cutlass::layout::ColumnMajor, 128 / cutlass::sizeof_bits<ElemB>::value,
    Acc,
    TileShape, ClusterShape,
    cutlass::gemm::collective::StageCountAutoCarveout<static_cast<int>(sizeof(typename CollectiveEpilogue::SharedStorage))>,
    cutlass::gemm::collective::KernelScheduleAuto
  >::CollectiveOp;

using GemmKernel = cutlass::gemm::kernel::GemmUniversal<
    cute::Shape<int,int,int,int>,
    CollectiveMainloop,
    CollectiveEpilogue
>;
using Gemm = cutlass::gemm::device::GemmUniversalAdapter<GemmKernel>;

// Force the device kernel symbol into the cubin without needing a host main.
auto* _anchor = &cutlass::device_kernel<GemmKernel>;


// ===== COMPILED SASS (sm_90a) =====

	.target	sm_90a

	.elftype	@"ET_EXEC"


//--------------------- .note.nv.tkinfo           --------------------------
	.section	.note.nv.tkinfo,"",@"SHT_NOTE"
	.sectionflags	@"SHF_NOTE_NV_TKINFO"
	.tkinfo
        /*0018*/ 	.word	0x00000002
        /*0030*/ 	.string	""
        /*0030*/ 	.string	"ptxas"
        /*0030*/ 	.string	"Cuda compilation tools, release 13.0, V13.0.88"
        /*0030*/ 	.string	"Build cuda_13.0.r13.0/compiler.36424714_0"
        /*0030*/ 	.string	"-arch sm_90a -m 64 "



//--------------------- .note.nv.cuinfo           --------------------------
	.section	.note.nv.cuinfo,"",@"SHT_NOTE"
	.sectionflags	@"SHF_NOTE_NV_CUINFO"
        /*0018*/ 	.short	0x0002
        /*001a*/ 	.short	0x005a
        /*001c*/ 	.short	0x0082
	.zero		2


//--------------------- .nv.info                  --------------------------
	.section	.nv.info,"",@"SHT_CUDA_INFO"
	.align	4


	//----- nvinfo : EIATTR_REGCOUNT
	.align		4
        /*0000*/ 	.byte	0x04, 0x2f
        /*0002*/ 	.short	(.L_12 - .L_11)
	.align		4
.L_11:
        /*0004*/ 	.word	index@(_ZN7cutlass13device_kernelINS_4gemm6kernel13GemmUniversalIN4cute5tupleIJiiiiEEENS1_10collective13CollectiveMmaINS1_37MainloopSm90TmaGmmaWarpSpecializedFP8ILi11ENS5_IJNS4_1CILi1EEENSA_ILi2EEESB_EEENS1_35KernelTmaWarpSpecializedCooperativeEEENS5_IJNSA_ILi256EEENSA_ILi64EEESH_EEENS_12float_e5m2_tENS5_IJlSB_lEEESJ_SK_NS4_8TiledMMAINS4_8MMA_AtomIJNS4_4SM904GMMA30MMA_64x64x32_F32E5M2E5M2_SS_TNILNSO_7ScaleInE1ELSQ_1EEEEEENS4_6LayoutINS5_IJSC_SB_SB_EEENS5_IJSB_NSA_ILi0EEESV_EEEEENS5_IJNS4_10UnderscoreESY_SY_EEEEENS4_23SM90_TMA_LOAD_MULTICASTENS4_14ComposedLayoutINS4_7SwizzleILi2ELi4ELi3EEENS4_18smem_ptr_flag_bitsILi8EEENST_INS5_IJNSA_ILi8EEESH_EEENS5_IJSH_SB_EEEEEEEvNS4_8identityENS4_13SM90_TMA_LOADES1B_vS1C_EENS_8epilogue10collective6detail29Sm90TmaWarpSpecializedAdapterINS1G_15DefaultEpilogueISJ_SK_SK_NS1F_6thread17LinearCombinationISJ_Li1EffLNS1K_9ScaleType4KindE0ELNS_15FloatRoundStyleE2ESJ_EENS1_15EpilogueDefaultEEEEEvvEEEEvNT_6ParamsE)
        /*0008*/ 	.word	0x000000a8


	//----- nvinfo : EIATTR_FRAME_SIZE
	.align		4
.L_12:
        /*000c*/ 	.byte	0x04, 0x11
        /*000e*/ 	.short	(.L_14 - .L_13)
	.align		4
.L_13:
        /*0010*/ 	.word	index@(_ZN7cutlass13device_kernelINS_4gemm6kernel13GemmUniversalIN4cute5tupleIJiiiiEEENS1_10collective13CollectiveMmaINS1_37MainloopSm90TmaGmmaWarpSpecializedFP8ILi11ENS5_IJNS4_1CILi1EEENSA_ILi2EEESB_EEENS1_35KernelTmaWarpSpecializedCooperativeEEENS5_IJNSA_ILi256EEENSA_ILi64EEESH_EEENS_12float_e5m2_tENS5_IJlSB_lEEESJ_SK_NS4_8TiledMMAINS4_8MMA_AtomIJNS4_4SM904GMMA30MMA_64x64x32_F32E5M2E5M2_SS_TNILNSO_7ScaleInE1ELSQ_1EEEEEENS4_6LayoutINS5_IJSC_SB_SB_EEENS5_IJSB_NSA_ILi0EEESV_EEEEENS5_IJNS4_10UnderscoreESY_SY_EEEEENS4_23SM90_TMA_LOAD_MULTICASTENS4_14ComposedLayoutINS4_7SwizzleILi2ELi4ELi3EEENS4_18smem_ptr_flag_bitsILi8EEENST_INS5_IJNSA_ILi8EEESH_EEENS5_IJSH_SB_EEEEEEEvNS4_8identityENS4_13SM90_TMA_LOADES1B_vS1C_EENS_8epilogue10collective6detail29Sm90TmaWarpSpecializedAdapterINS1G_15DefaultEpilogueISJ_SK_SK_NS1F_6thread17LinearCombinationISJ_Li1EffLNS1K_9ScaleType4KindE0ELNS_15FloatRoundStyleE2ESJ_EENS1_15EpilogueDefaultEEEEEvvEEEEvNT_6ParamsE)
        /*0014*/ 	.word	0x00000000


	//----- nvinfo : EIATTR_MIN_STACK_SIZE
	.align		4
.L_14:
        /*0018*/ 	.byte	0x04, 0x12
        /*001a*/ 	.short	(.L_16 - .L_15)
	.align		4
.L_15:
        /*001c*/ 	.word	index@(_ZN7cutlass13device_kernelINS_4gemm6kernel13GemmUniversalIN4cute5tupleIJiiiiEEENS1_10collective13CollectiveMmaINS1_37MainloopSm90TmaGmmaWarpSpecializedFP8ILi11ENS5_IJNS4_1CILi1EEENSA_ILi2EEESB_EEENS1_35KernelTmaWarpSpecializedCooperativeEEENS5_IJNSA_ILi256EEENSA_ILi64EEESH_EEENS_12float_e5m2_tENS5_IJlSB_lEEESJ_SK_NS4_8TiledMMAINS4_8MMA_AtomIJNS4_4SM904GMMA30MMA_64x64x32_F32E5M2E5M2_SS_TNILNSO_7ScaleInE1ELSQ_1EEEEEENS4_6LayoutINS5_IJSC_SB_SB_EEENS5_IJSB_NSA_ILi0EEESV_EEEEENS5_IJNS4_10UnderscoreESY_SY_EEEEENS4_23SM90_TMA_LOAD_MULTICASTENS4_14ComposedLayoutINS4_7SwizzleILi2ELi4ELi3EEENS4_18smem_ptr_flag_bitsILi8EEENST_INS5_IJNSA_ILi8EEESH_EEENS5_IJSH_SB_EEEEEEEvNS4_8identityENS4_13SM90_TMA_LOADES1B_vS1C_EENS_8epilogue10collective6detail29Sm90TmaWarpSpecializedAdapterINS1G_15DefaultEpilogueISJ_SK_SK_NS1F_6thread17LinearCombinationISJ_Li1EffLNS1K_9ScaleType4KindE0ELNS_15FloatRoundStyleE2ESJ_EENS1_15EpilogueDefaultEEEEEvvEEEEvNT_6ParamsE)
        /*0020*/ 	.word	0x00000000
.L_16:


//--------------------- .nv.compat                --------------------------
	.section	.nv.compat,"",@"SHT_CUDA_COMPAT_INFO"
	.align	4
        /*0000*/ 	.byte	0x02, 0x09, 0x01, 0x00, 0x02, 0x02, 0x04, 0x00, 0x02, 0x05, 0x05, 0x00, 0x03, 0x07, 0x01, 0x01
        /*0010*/ 	.byte	0x02, 0x03, 0x01, 0x00, 0x02, 0x06, 0x01, 0x00, 0x04, 0x0b, 0x08, 0x00, 0x00, 0x00, 0x00, 0x00
        /*0020*/ 	.byte	0x00, 0x00, 0x00, 0x00


//--------------------- .nv.info._ZN7cutlass13device_kernelINS_4gemm6kernel13GemmUniversalIN4cute5tupleIJiiiiEEENS1_10collective13CollectiveMmaINS1_37MainloopSm90TmaGmmaWarpSpecializedFP8ILi11ENS5_IJNS4_1CILi1EEENSA_ILi2EEESB_EEENS1_35KernelTmaWarpSpecializedCooperativeEEENS5_IJNSA_ILi256EEENSA_ILi64EEESH_EEENS_12float_e5m2_tENS5_IJlSB_lEEESJ_SK_NS4_8TiledMMAINS4_8MMA_AtomIJNS4_4SM904GMMA30MMA_64x64x32_F32E5M2E5M2_SS_TNILNSO_7ScaleInE1ELSQ_1EEEEEENS4_6LayoutINS5_IJSC_SB_SB_EEENS5_IJSB_NSA_ILi0EEESV_EEEEENS5_IJNS4_10UnderscoreESY_SY_EEEEENS4_23SM90_TMA_LOAD_MULTICASTENS4_14ComposedLayoutINS4_7SwizzleILi2ELi4ELi3EEENS4_18smem_ptr_flag_bitsILi8EEENST_INS5_IJNSA_ILi8EEESH_EEENS5_IJSH_SB_EEEEEEEvNS4_8identityENS4_13SM90_TMA_LOADES1B_vS1C_EENS_8epilogue10collective6detail29Sm90TmaWarpSpecializedAdapterINS1G_15DefaultEpilogueISJ_SK_SK_NS1F_6thread17LinearCombinationISJ_Li1EffLNS1K_9ScaleType4KindE0ELNS_15FloatRoundStyleE2ESJ_EENS1_15EpilogueDefaultEEEEEvvEEEEvNT_6ParamsE --------------------------
	.section	.nv.info._ZN7cutlass13device_kernelINS_4gemm6kernel13GemmUniversalIN4cute5tupleIJiiiiEEENS1_10collective13CollectiveMmaINS1_37MainloopSm90TmaGmmaWarpSpecializedFP8ILi11ENS5_IJNS4_1CILi1EEENSA_ILi2EEESB_EEENS1_35KernelTmaWarpSpecializedCooperativeEEENS5_IJNSA_ILi256EEENSA_ILi64EEESH_EEENS_12float_e5m2_tENS5_IJlSB_lEEESJ_SK_NS4_8TiledMMAINS4_8MMA_AtomIJNS4_4SM904GMMA30MMA_64x64x32_F32E5M2E5M2_SS_TNILNSO_7ScaleInE1ELSQ_1EEEEEENS4_6LayoutINS5_IJSC_SB_SB_EEENS5_IJSB_NSA_ILi0EEESV_EEEEENS5_IJNS4_10UnderscoreESY_SY_EEEEENS4_23SM90_TMA_LOAD_MULTICASTENS4_14ComposedLayoutINS4_7SwizzleILi2ELi4ELi3EEENS4_18smem_ptr_flag_bitsILi8EEENST_INS5_IJNSA_ILi8EEESH_EEENS5_IJSH_SB_EEEEEEEvNS4_8identityENS4_13SM90_TMA_LOADES1B_vS1C_EENS_8epilogue10collective6detail29Sm90TmaWarpSpecializedAdapterINS1G_15DefaultEpilogueISJ_SK_SK_NS1F_6thread17LinearCombinationISJ_Li1EffLNS1K_9ScaleType4KindE0ELNS_15FloatRoundStyleE2ESJ_EENS1_15EpilogueDefaultEEEEEvvEEEEvNT_6ParamsE,"",@"SHT_CUDA_INFO"
	.sectionflags	@""
	.align	4


	//----- nvinfo : EIATTR_CUDA_API_VERSION
	.align		4
        /*0000*/ 	.byte	0x04, 0x37
        /*0002*/ 	.short	(.L_18 - .L_17)
.L_17:
        /*0004*/ 	.word	0x00000082


	//----- nvinfo : EIATTR_KPARAM_INFO
	.align		4
.L_18:
        /*0008*/ 	.byte	0x04, 0x17
        /*000a*/ 	.short	(.L_20 - .L_19)
.L_19:
        /*000c*/ 	.word	0x00000000
        /*0010*/ 	.short	0x0000
        /*0012*/ 	.short	0x0070
        /*0014*/ 	.byte	0x00, 0xf0, 0x01, 0x10


	//----- nvinfo : EIATTR_SPARSE_MMA_MASK
	.align		4
.L_20:
        /*0018*/ 	.byte	0x03, 0x50
        /*001a*/ 	.short	0x0000


	//----- nvinfo : EIATTR_MAXREG_COUNT
	.align		4
        /*001c*/ 	.byte	0x03, 0x1b
        /*001e*/ 	.short	0x00a8


	//----- nvinfo : EIATTR_NUM_BARRIERS
	.align		4
        /*0020*/ 	.byte	0x02, 0x4c
        /*0022*/ 	.byte	0x01
	.zero		1


	//----- nvinfo : EIATTR_MERCURY_ISA_VERSION
	.align		4
        /*0024*/ 	.byte	0x03, 0x5f
        /*0026*/ 	.short	0x0101


	//----- nvinfo : EIATTR_INT_WARP_WIDE_INSTR_OFFSETS
	.align		4
        /*0028*/ 	.byte	0x04, 0x31
        /*002a*/ 	.short	(.L_22 - .L_21)


	//   ....[0]....
.L_21:
        /*002c*/ 	.word	0x00000550


	//   ....[1]....
        /*0030*/ 	.word	0x00000570


	//   ....[2]....
        /*0034*/ 	.word	0x00000740


	//----- nvinfo : EIATTR_COOP_GROUP_MASK_REGIDS
	.align		4
.L_22:
        /*0038*/ 	.byte	0x04, 0x29
        /*003a*/ 	.short	(.L_24 - .L_23)


	//   ....[0]....
.L_23:
        /*003c*/ 	.word	0xffffffff


	//   ....[1]....
        /*0040*/ 	.word	0xffffffff


	//   ....[2]....
        /*0044*/ 	.word	0xffffffff


	//   ....[3]....
        /*0048*/ 	.word	0xffffffff


	//   ....[4]....
        /*004c*/ 	.word	0xffffffff


	//   ....[5]....
        /*0050*/ 	.word	0xffffffff


	//----- nvinfo : EIATTR_COOP_GROUP_INSTR_OFFSETS
	.align		4
.L_24:
        /*0054*/ 	.byte	0x04, 0x28
        /*0056*/ 	.short	(.L_26 - .L_25)


	//   ....[0]....
.L_25:
        /*0058*/ 	.word	0x00000060


	//   ....[1]....
        /*005c*/ 	.word	0x00000070


	//   ....[2]....
        /*0060*/ 	.word	0x00000130


	//   ....[3]....
        /*0064*/ 	.word	0x000003d0


	//   ....[4]....
        /*0068*/ 	.word	0x00000880


	//   ....[5]....
        /*006c*/ 	.word	0x00001300


	//----- nvinfo : EIATTR_REG_RECONFIG
	.align		4
.L_26:
        /*0070*/ 	.byte	0x01, 0x54
	.zero		2


	//----- nvinfo : EIATTR_MBARRIER_INSTR_OFFSETS
	.align		4
        /*0074*/ 	.byte	0x04, 0x39
        /*0076*/ 	.short	(.L_28 - .L_27)


	//   ....[0]....
.L_27:
        /*0078*/ 	.word	0x00000250
        /*007c*/ 	.word	0x000000ff
        /*0080*/ 	.word	0x00000000
        /*0084*/ 	.short	0x0100
        /*0086*/ 	.byte	0x08
	.zero		1


	//   ....[1]....
        /*0088*/ 	.word	0x00000260
        /*008c*/ 	.word	0x000000ff
        /*0090*/ 	.word	0x00000058
        /*0094*/ 	.short	0x0100
        /*0096*/ 	.byte	0x08
	.zero		1


	//   ....[2]....
        /*0098*/ 	.word	0x00000270
        /*009c*/ 	.word	0x000000ff
        /*00a0*/ 	.word	0x00000008
        /*00a4*/ 	.short	0x0100
        /*00a6*/ 	.byte	0x08
	.zero		1


	//   ....[3]....
        /*00a8*/ 	.word	0x00000280
        /*00ac*/ 	.word	0x000000ff
        /*00b0*/ 	.word	0x00000060
        /*00b4*/ 	.short	0x0100
        /*00b6*/ 	.byte	0x08
	.zero		1


	//   ....[4]....
        /*00b8*/ 	.word	0x00000290
        /*00bc*/ 	.word	0x000000ff
        /*00c0*/ 	.word	0x00000010
        /*00c4*/ 	.short	0x0100
        /*00c6*/ 	.byte	0x08
	.zero		1


	//   ....[5]....
        /*00c8*/ 	.word	0x000002a0
        /*00cc*/ 	.word	0x000000ff
        /*00d0*/ 	.word	0x00000068
        /*00d4*/ 	.short	0x0100
        /*00d6*/ 	.byte	0x08
	.zero		1


	//   ....[6]....
        /*00d8*/ 	.word	0x000002b0
        /*00dc*/ 	.word	0x000000ff
        /*00e0*/ 	.word	0x00000018
        /*00e4*/ 	.short	0x0100
        /*00e6*/ 	.byte	0x08
	.zero		1


	//   ....[7]....
        /*00e8*/ 	.word	0x000002c0
        /*00ec*/ 	.word	0x000000ff
        /*00f0*/ 	.word	0x00000070
        /*00f4*/ 	.short	0x0100
        /*00f6*/ 	.byte	0x08
	.zero		1


	//   ....[8]....
        /*00f8*/ 	.word	0x000002d0
        /*00fc*/ 	.word	0x000000ff
        /*0100*/ 	.word	0x00000020
        /*0104*/ 	.short	0x0100
        /*0106*/ 	.byte	0x08
	.zero		1


	//   ....[9]....
        /*0108*/ 	.word	0x000002e0
        /*010c*/ 	.word	0x000000ff
        /*0110*/ 	.word	0x00000078
        /*0114*/ 	.short	0x0100
        /*0116*/ 	.byte	0x08
	.zero		1


	//   ....[10]....
        /*0118*/ 	.word	0x000002f0
        /*011c*/ 	.word	0x000000ff
        /*0120*/ 	.word	0x00000028
        /*0124*/ 	.short	0x0100
        /*0126*/ 	.byte	0x08
	.zero		1


	//   ....[11]....
        /*0128*/ 	.word	0x00000300
        /*012c*/ 	.word	0x000000ff
        /*0130*/ 	.word	0x00000080
        /*0134*/ 	.short	0x0100
        /*0136*/ 	.byte	0x08
	.zero		1


	//   ....[12]....
        /*0138*/ 	.word	0x00000310
        /*013c*/ 	.word	0x000000ff
        /*0140*/ 	.word	0x00000030
        /*0144*/ 	.short	0x0100
        /*0146*/ 	.byte	0x08
	.zero		1


	//   ....[13]....
        /*0148*/ 	.word	0x00000320
        /*014c*/ 	.word	0x000000ff
        /*0150*/ 	.word	0x00000088
        /*0154*/ 	.short	0x0100
        /*0156*/ 	.byte	0x08
	.zero		1


	//   ....[14]....
        /*0158*/ 	.word	0x00000330
        /*015c*/ 	.word	0x000000ff
        /*0160*/ 	.word	0x00000038
        /*0164*/ 	.short	0x0100
        /*0166*/ 	.byte	0x08
	.zero		1


	//   ....[15]....
        /*0168*/ 	.word	0x00000340
        /*016c*/ 	.word	0x000000ff
        /*0170*/ 	.word	0x00000090
        /*0174*/ 	.short	0x0100
        /*0176*/ 	.byte	0x08
	.zero		1


	//   ....[16]....
        /*0178*/ 	.word	0x00000350
        /*017c*/ 	.word	0x000000ff
        /*0180*/ 	.word	0x00000040
        /*0184*/ 	.short	0x0100
        /*0186*/ 	.byte	0x08
	.zero		1


	//   ....[17]....
        /*0188*/ 	.word	0x00000360
        /*018c*/ 	.word	0x000000ff
        /*0190*/ 	.word	0x00000098
        /*0194*/ 	.short	0x0100
        /*0196*/ 	.byte	0x08
	.zero		1


	//   ....[18]....
        /*0198*/ 	.word	0x00000370
        /*019c*/ 	.word	0x000000ff
        /*01a0*/ 	.word	0x00000048
        /*01a4*/ 	.short	0x0100
        /*01a6*/ 	.byte	0x08
	.zero		1


	//   ....[19]....
        /*01a8*/ 	.word	0x00000380
        /*01ac*/ 	.word	0x000000ff
        /*01b0*/ 	.word	0x000000a0
        /*01b4*/ 	.short	0x0100
        /*01b6*/ 	.byte	0x08
	.zero		1


	//   ....[20]....
        /*01b8*/ 	.word	0x00000390
        /*01bc*/ 	.word	0x000000ff
        /*01c0*/ 	.word	0x00000050
        /*01c4*/ 	.short	0x0100
        /*01c6*/ 	.byte	0x08
	.zero		1


	//   ....[21]....
        /*01c8*/ 	.word	0x000003a0
        /*01cc*/ 	.word	0x000000ff
        /*01d0*/ 	.word	0x000000a8
        /*01d4*/ 	.short	0x0100
        /*01d6*/ 	.byte	0x08
	.zero		1


	//   ....[22]....
        /*01d8*/ 	.word	0x000007e0
        /*01dc*/ 	.word	0x000000ff
        /*01e0*/ 	.word	0x000000c0
        /*01e4*/ 	.short	0x0100
        /*01e6*/ 	.byte	0x06
	.zero		1


	//   ....[23]....
        /*01e8*/ 	.word	0x00000830
        /*01ec*/ 	.word	0x000000ff
        /*01f0*/ 	.word	0x000000c8
        /*01f4*/ 	.short	0x0100
        /*01f6*/ 	.byte	0x06
	.zero		1


	//   ....[24]....
        /*01f8*/ 	.word	0x00001820
        /*01fc*/ 	.word	0x000000ff
        /*0200*/ 	.word	0x00000000
        /*0204*/ 	.short	0x010a
        /*0206*/ 	.byte	0x06
	.zero		1


	//   ....[25]....
        /*0208*/ 	.word	0x00001860
        /*020c*/ 	.word	0x000000ff
        /*0210*/ 	.word	0x00000000
        /*0214*/ 	.short	0x010a
        /*0216*/ 	.byte	0x06
	.zero		1


	//   ....[26]....
        /*0218*/ 	.word	0x00002220
        /*021c*/ 	.word	0x000000ff
        /*0220*/ 	.word	0x00000000
        /*0224*/ 	.short	0x010a
        /*0226*/ 	.byte	0x0c
	.zero		1


	//   ....[27]....
        /*0228*/ 	.word	0x00002260
        /*022c*/ 	.word	0x000000ff
        /*0230*/ 	.word	0x00000000
        /*0234*/ 	.short	0x010a
        /*0236*/ 	.byte	0x0c
	.zero		1


	//   ....[28]....
        /*0238*/ 	.word	0x00002930
        /*023c*/ 	.word	0x0000000e
        /*0240*/ 	.word	0x00000000
        /*0244*/ 	.short	0x0101
        /*0246*/ 	.byte	0x3f
	.zero		1


	//   ....[29]....
        /*0248*/ 	.word	0x00002fb0
        /*024c*/ 	.word	0x0000000b
        /*0250*/ 	.word	0x00000000
        /*0254*/ 	.short	0x0101
        /*0256*/ 	.byte	0x3f
	.zero		1


	//   ....[30]....
        /*0258*/ 	.word	0x00008a30
        /*025c*/ 	.word	0x00000012
        /*0260*/ 	.word	0x00000058
        /*0264*/ 	.short	0x010a
        /*0266*/ 	.byte	0x3f
	.zero		1


	//   ....[31]....
        /*0268*/ 	.word	0x00008db0
        /*026c*/ 	.word	0x00000008
        /*0270*/ 	.word	0x000000c8
        /*0274*/ 	.short	0x0101
        /*0276*/ 	.byte	0x3f
	.zero		1


	//   ....[32]....
        /*0278*/ 	.word	0x000094d0
        /*027c*/ 	.word	0x00000006
        /*0280*/ 	.word	0x00000000
        /*0284*/ 	.short	0x010a
        /*0286*/ 	.byte	0x3f
	.zero		1


	//   ....[33]....
        /*0288*/ 	.word	0x00009550
        /*028c*/ 	.word	0x00000007
        /*0290*/ 	.word	0x00000000
        /*0294*/ 	.short	0x010a
        /*0296*/ 	.byte	0x3f
	.zero		1


	//   ....[34]....
        /*0298*/ 	.word	0x000095e0
        /*029c*/ 	.word	0x00000006
        /*02a0*/ 	.word	0x00000000
        /*02a4*/ 	.short	0x010a
        /*02a6*/ 	.byte	0x3f
	.zero		1


	//   ....[35]....
        /*02a8*/ 	.word	0x00009670
        /*02ac*/ 	.word	0x00000009
        /*02b0*/ 	.word	0x00000000
        /*02b4*/ 	.short	0x010a
        /*02b6*/ 	.byte	0x3f
	.zero		1


	//   ....[36]....
        /*02b8*/ 	.word	0x00009700
        /*02bc*/ 	.word	0x00000006
        /*02c0*/ 	.word	0x00000000
        /*02c4*/ 	.short	0x010a
        /*02c6*/ 	.byte	0x3f
	.zero		1


	//   ....[37]....
        /*02c8*/ 	.word	0x00009790
        /*02cc*/ 	.word	0x00000009
        /*02d0*/ 	.word	0x00000000
        /*02d4*/ 	.short	0x010a
        /*02d6*/ 	.byte	0x3f
	.zero		1


	//   ....[38]....
        /*02d8*/ 	.word	0x00009820
        /*02dc*/ 	.word	0x00000006
        /*02e0*/ 	.word	0x00000000
        /*02e4*/ 	.short	0x010a
        /*02e6*/ 	.byte	0x3f
	.zero		1


	//   ....[39]....
        /*02e8*/ 	.word	0x000098b0
        /*02ec*/ 	.word	0x00000009
        /*02f0*/ 	.word	0x00000000
        /*02f4*/ 	.short	0x010a
        /*02f6*/ 	.byte	0x3f
	.zero		1


	//   ....[40]....
        /*02f8*/ 	.word	0x00009940
        /*02fc*/ 	.word	0x0000000a
        /*0300*/ 	.word	0x00000000
        /*0304*/ 	.short	0x010a
        /*0306*/ 	.byte	0x3f
	.zero		1


	//   ....[41]....
        /*0308*/ 	.word	0x000099d0
        /*030c*/ 	.word	0x0000000b
        /*0310*/ 	.word	0x00000000
        /*0314*/ 	.short	0x010a
        /*0316*/ 	.byte	0x3f
	.zero		1


	//   ....[42]....
        /*0318*/ 	.word	0x00009a60
        /*031c*/ 	.word	0x00000003
        /*0320*/ 	.word	0x00000000
        /*0324*/ 	.short	0x010a
        /*0326*/ 	.byte	0x3f
	.zero		1


	//   ....[43]....
        /*0328*/ 	.word	0x00009ad0
        /*032c*/ 	.word	0x0000000c
        /*0330*/ 	.word	0x00000000
        /*0334*/ 	.short	0x010a
        /*0336*/ 	.byte	0x3f
	.zero		1


	//   ....[44]....
        /*0338*/ 	.word	0x00009b30
        /*033c*/ 	.word	0x0000000e
        /*0340*/ 	.word	0x00000000
        /*0344*/ 	.short	0x010a
        /*0346*/ 	.byte	0x3f
	.zero		1


	//   ....[45]....
        /*0348*/ 	.word	0x00009c00
        /*034c*/ 	.word	0x00000012
        /*0350*/ 	.word	0x00000058
        /*0354*/ 	.short	0x010a
        /*0356*/ 	.byte	0x3f
	.zero		1


	//   ....[46]....
        /*0358*/ 	.word	0x00009cd0
        /*035c*/ 	.word	0x00000006
        /*0360*/ 	.word	0x00000000
        /*0364*/ 	.short	0x010a
        /*0366*/ 	.byte	0x3f
	.zero		1


	//   ....[47]....
        /*0368*/ 	.word	0x00009d20
        /*036c*/ 	.word	0x00000007
        /*0370*/ 	.word	0x00000000
        /*0374*/ 	.short	0x010a
        /*0376*/ 	.byte	0x3f
	.zero		1


	//   ....[48]....
        /*0378*/ 	.word	0x00009d70
        /*037c*/ 	.word	0x00000006
        /*0380*/ 	.word	0x00000000
        /*0384*/ 	.short	0x010a
        /*0386*/ 	.byte	0x3f
	.zero		1


	//   ....[49]....
        /*0388*/ 	.word	0x00009dc0
        /*038c*/ 	.word	0x00000009
        /*0390*/ 	.word	0x00000000
        /*0394*/ 	.short	0x010a
        /*0396*/ 	.byte	0x3f
	.zero		1


	//   ....[50]....
        /*0398*/ 	.word	0x00009e10
        /*039c*/ 	.word	0x00000006
        /*03a0*/ 	.word	0x00000000
        /*03a4*/ 	.short	0x010a
        /*03a6*/ 	.byte	0x3f
	.zero		1


	//   ....[51]....
        /*03a8*/ 	.word	0x00009e60
        /*03ac*/ 	.word	0x00000009
        /*03b0*/ 	.word	0x00000000
        /*03b4*/ 	.short	0x010a
        /*03b6*/ 	.byte	0x3f
	.zero		1


	//   ....[52]....
        /*03b8*/ 	.word	0x00009eb0
        /*03bc*/ 	.word	0x00000006
        /*03c0*/ 	.word	0x00000000
        /*03c4*/ 	.short	0x010a
        /*03c6*/ 	.byte	0x3f
	.zero		1


	//   ....[53]....
        /*03c8*/ 	.word	0x00009f00
        /*03cc*/ 	.word	0x00000009
        /*03d0*/ 	.word	0x00000000
        /*03d4*/ 	.short	0x010a
        /*03d6*/ 	.byte	0x3f
	.zero		1


	//   ....[54]....
        /*03d8*/ 	.word	0x00009f50
        /*03dc*/ 	.word	0x0000000a
        /*03e0*/ 	.word	0x00000000
        /*03e4*/ 	.short	0x010a
        /*03e6*/ 	.byte	0x3f
	.zero		1


	//   ....[55]....
        /*03e8*/ 	.word	0x00009fa0
        /*03ec*/ 	.word	0x0000000b
        /*03f0*/ 	.word	0x00000000
        /*03f4*/ 	.short	0x010a
        /*03f6*/ 	.byte	0x3f
	.zero		1


	//----- nvinfo : EIATTR_NUM_MBARRIERS
	.align		4
.L_28:
        /*03f8*/ 	.byte	0x03, 0x38
        /*03fa*/ 	.short	0x0018


	//----- nvinfo : EIATTR_EXIT_INSTR_OFFSETS
	.align		4
        /*03fc*/ 	.byte	0x04, 0x1c
        /*03fe*/ 	.short	(.L_30 - .L_29)


	//   ....[0]....
.L_29:
        /*0400*/ 	.word	0x000009e0


	//   ....[1]....
        /*0404*/ 	.word	0x000011d0


	//   ....[2]....
        /*0408*/ 	.word	0x00008150


	//   ....[3]....
        /*040c*/ 	.word	0x000086b0


	//   ....[4]....
        /*0410*/ 	.word	0x00009ab0


	//----- nvinfo : EIATTR_MAX_THREADS
	.align		4
.L_30:
        /*0414*/ 	.byte	0x04, 0x05
        /*0416*/ 	.short	(.L_32 - .L_31)
.L_31:
        /*0418*/ 	.word	0x00000180
        /*041c*/ 	.word	0x00000001
        /*0420*/ 	.word	0x00000001


	//----- nvinfo : EIATTR_CRS_STACK_SIZE
	.align		4
.L_32:
        /*0424*/ 	.byte	0x04, 0x1e
        /*0426*/ 	.short	(.L_34 - .L_33)
.L_33:
        /*0428*/ 	.word	0x00000000


	//----- nvinfo : EIATTR_CBANK_PARAM_SIZE
	.align		4
.L_34:
        /*042c*/ 	.byte	0x03, 0x19
        /*042e*/ 	.short	0x0470


	//----- nvinfo : EIATTR_PARAM_CBANK
	.align		4
        /*0430*/ 	.byte	0x04, 0x0a
        /*0432*/ 	.short	(.L_36 - .L_35)
	.align		4
.L_35:
        /*0434*/ 	.word	index@(.nv.constant0._ZN7cutlass13device_kernelINS_4gemm6kernel13GemmUniversalIN4cute5tupleIJiiiiEEENS1_10collective13CollectiveMmaINS1_37MainloopSm90TmaGmmaWarpSpecializedFP8ILi11ENS5_IJNS4_1CILi1EEENSA_ILi2EEESB_EEENS1_35KernelTmaWarpSpecializedCooperativeEEENS5_IJNSA_ILi256EEENSA_ILi64EEESH_EEENS_12float_e5m2_tENS5_IJlSB_lEEESJ_SK_NS4_8TiledMMAINS4_8MMA_AtomIJNS4_4SM904GMMA30MMA_64x64x32_F32E5M2E5M2_SS_TNILNSO_7ScaleInE1ELSQ_1EEEEEENS4_6LayoutINS5_IJSC_SB_SB_EEENS5_IJSB_NSA_ILi0EEESV_EEEEENS5_IJNS4_10UnderscoreESY_SY_EEEEENS4_23SM90_TMA_LOAD_MULTICASTENS4_14ComposedLayoutINS4_7SwizzleILi2ELi4ELi3EEENS4_18smem_ptr_flag_bitsILi8EEENST_INS5_IJNSA_ILi8EEESH_EEENS5_IJSH_SB_EEEEEEEvNS4_8identityENS4_13SM90_TMA_LOADES1B_vS1C_EENS_8epilogue10collective6detail29Sm90TmaWarpSpecializedAdapterINS1G_15DefaultEpilogueISJ_SK_SK_NS1F_6thread17LinearCombinationISJ_Li1EffLNS1K_9ScaleType4KindE0ELNS_15FloatRoundStyleE2ESJ_EENS1_15EpilogueDefaultEEEEEvvEEEEvNT_6ParamsE)
        /*0438*/ 	.short	0x0210
        /*043a*/ 	.short	0x0470


	//----- nvinfo : EIATTR_SW_WAR
	.align		4
.L_36:
        /*043c*/ 	.byte	0x04, 0x36
        /*043e*/ 	.short	(.L_38 - .L_37)
.L_37:
        /*0440*/ 	.word	0x00000008
.L_38:


//--------------------- .nv.callgraph             --------------------------
	.section	.nv.callgraph,"",@"SHT_CUDA_CALLGRAPH"
	.align	4
	.sectionentsize	8
	.align		4
        /*0000*/ 	.word	0x00000000
	.align		4
        /*0004*/ 	.word	0xffffffff
	.align		4
        /*0008*/ 	.word	0x00000000
	.align		4
        /*000c*/ 	.word	0xfffffffe
	.align		4
        /*0010*/ 	.word	0x00000000
	.align		4
        /*0014*/ 	.word	0xfffffffd
	.align		4
        /*0018*/ 	.word	0x00000000
	.align		4
        /*001c*/ 	.word	0xfffffffc


//--------------------- .nv.constant4             --------------------------
	.section	.nv.constant4,"a",@progbits
	.align	8
	.align		8
.nv.constant4:
        /*0000*/ 	.dword	_ZN39_INTERNAL_6b100c98_4_k_cu_307be1d1_42764cuda3std3__45__cpo5beginE
	.align		8
        /*0008*/ 	.dword	_ZN39_INTERNAL_6b100c98_4_k_cu_307be1d1_42764cuda3std3__45__cpo3endE
	.align		8
        /*0010*/ 	.dword	_ZN39_INTERNAL_6b100c98_4_k_cu_307be1d1_42764cuda3std3__45__cpo6cbeginE
	.align		8
        /*0018*/ 	.dword	_ZN39_INTERNAL_6b100c98_4_k_cu_307be1d1_42764cuda3std3__45__cpo4cendE
	.align		8
        /*0020*/ 	.dword	_ZN39_INTERNAL_6b100c98_4_k_cu_307be1d1_42764cuda3std3__441_GLOBAL__N__6b100c98_4_k_cu_307be1d1_42766ignoreE
	.align		8
        /*0028*/ 	.dword	_ZN39_INTERNAL_6b100c98_4_k_cu_307be1d1_42764cuda3std3__419piecewise_constructE
	.align		8
        /*0030*/ 	.dword	_ZN39_INTERNAL_6b100c98_4_k_cu_307be1d1_42764cuda3std3__48in_placeE
	.align		8
        /*0038*/ 	.dword	_ZN39_INTERNAL_6b100c98_4_k_cu_307be1d1_42764cuda3std6ranges3__45__cpo4swapE
	.align		8
        /*0040*/ 	.dword	_ZN39_INTERNAL_6b100c98_4_k_cu_307be1d1_42764cuda3std6ranges3__45__cpo9iter_moveE
	.align		8
        /*0048*/ 	.dword	_ZN39_INTERNAL_6b100c98_4_k_cu_307be1d1_42764cute7productE
	.align		8
        /*0050*/ 	.dword	_ZN39_INTERNAL_6b100c98_4_k_cu_307be1d1_42764cute1_E


//--------------------- .text._ZN7cutlass13device_kernelINS_4gemm6kernel13GemmUniversalIN4cute5tupleIJiiiiEEENS1_10collective13CollectiveMmaINS1_37MainloopSm90TmaGmmaWarpSpecializedFP8ILi11ENS5_IJNS4_1CILi1EEENSA_ILi2EEESB_EEENS1_35KernelTmaWarpSpecializedCooperativeEEENS5_IJNSA_ILi256EEENSA_ILi64EEESH_EEENS_12float_e5m2_tENS5_IJlSB_lEEESJ_SK_NS4_8TiledMMAINS4_8MMA_AtomIJNS4_4SM904GMMA30MMA_64x64x32_F32E5M2E5M2_SS_TNILNSO_7ScaleInE1ELSQ_1EEEEEENS4_6LayoutINS5_IJSC_SB_SB_EEENS5_IJSB_NSA_ILi0EEESV_EEEEENS5_IJNS4_10UnderscoreESY_SY_EEEEENS4_23SM90_TMA_LOAD_MULTICASTENS4_14ComposedLayoutINS4_7SwizzleILi2ELi4ELi3EEENS4_18smem_ptr_flag_bitsILi8EEENST_INS5_IJNSA_ILi8EEESH_EEENS5_IJSH_SB_EEEEEEEvNS4_8identityENS4_13SM90_TMA_LOADES1B_vS1C_EENS_8epilogue10collective6detail29Sm90TmaWarpSpecializedAdapterINS1G_15DefaultEpilogueISJ_SK_SK_NS1F_6thread17LinearCombinationISJ_Li1EffLNS1K_9ScaleType4KindE0ELNS_15FloatRoundStyleE2ESJ_EENS1_15EpilogueDefaultEEEEEvvEEEEvNT_6ParamsE --------------------------
	.section	.text._ZN7cutlass13device_kernelINS_4gemm6kernel13GemmUniversalIN4cute5tupleIJiiiiEEENS1_10collective13CollectiveMmaINS1_37MainloopSm90TmaGmmaWarpSpecializedFP8ILi11ENS5_IJNS4_1CILi1EEENSA_ILi2EEESB_EEENS1_35KernelTmaWarpSpecializedCooperativeEEENS5_IJNSA_ILi256EEENSA_ILi64EEESH_EEENS_12float_e5m2_tENS5_IJlSB_lEEESJ_SK_NS4_8TiledMMAINS4_8MMA_AtomIJNS4_4SM904GMMA30MMA_64x64x32_F32E5M2E5M2_SS_TNILNSO_7ScaleInE1ELSQ_1EEEEEENS4_6LayoutINS5_IJSC_SB_SB_EEENS5_IJSB_NSA_ILi0EEESV_EEEEENS5_IJNS4_10UnderscoreESY_SY_EEEEENS4_23SM90_TMA_LOAD_MULTICASTENS4_14ComposedLayoutINS4_7SwizzleILi2ELi4ELi3EEENS4_18smem_ptr_flag_bitsILi8EEENST_INS5_IJNSA_ILi8EEESH_EEENS5_IJSH_SB_EEEEEEEvNS4_8identityENS4_13SM90_TMA_LOADES1B_vS1C_EENS_8epilogue10collective6detail29Sm90TmaWarpSpecializedAdapterINS1G_15DefaultEpilogueISJ_SK_SK_NS1F_6thread17LinearCombinationISJ_Li1EffLNS1K_9ScaleType4KindE0ELNS_15FloatRoundStyleE2ESJ_EENS1_15EpilogueDefaultEEEEEvvEEEEvNT_6ParamsE,"ax",@progbits
	.align	128
.text._ZN7cutlass13device_kernelINS_4gemm6kernel13GemmUniversalIN4cute5tupleIJiiiiEEENS1_10collective13CollectiveMmaINS1_37MainloopSm90TmaGmmaWarpSpecializedFP8ILi11ENS5_IJNS4_1CILi1EEENSA_ILi2EEESB_EEENS1_35KernelTmaWarpSpecializedCooperativeEEENS5_IJNSA_ILi256EEENSA_ILi64EEESH_EEENS_12float_e5m2_tENS5_IJlSB_lEEESJ_SK_NS4_8TiledMMAINS4_8MMA_AtomIJNS4_4SM904GMMA30MMA_64x64x32_F32E5M2E5M2_SS_TNILNSO_7ScaleInE1ELSQ_1EEEEEENS4_6LayoutINS5_IJSC_SB_SB_EEENS5_IJSB_NSA_ILi0EEESV_EEEEENS5_IJNS4_10UnderscoreESY_SY_EEEEENS4_23SM90_TMA_LOAD_MULTICASTENS4_14ComposedLayoutINS4_7SwizzleILi2ELi4ELi3EEENS4_18smem_ptr_flag_bitsILi8EEENST_INS5_IJNSA_ILi8EEESH_EEENS5_IJSH_SB_EEEEEEEvNS4_8identityENS4_13SM90_TMA_LOADES1B_vS1C_EENS_8epilogue10collective6detail29Sm90TmaWarpSpecializedAdapterINS1G_15DefaultEpilogueISJ_SK_SK_NS1F_6thread17LinearCombinationISJ_Li1EffLNS1K_9ScaleType4KindE0ELNS_15FloatRoundStyleE2ESJ_EENS1_15EpilogueDefaultEEEEEvvEEEEvNT_6ParamsE:
        .type           _ZN7cutlass13device_kernelINS_4gemm6kernel13GemmUniversalIN4cute5tupleIJiiiiEEENS1_10collective13CollectiveMmaINS1_37MainloopSm90TmaGmmaWarpSpecializedFP8ILi11ENS5_IJNS4_1CILi1EEENSA_ILi2EEESB_EEENS1_35KernelTmaWarpSpecializedCooperativeEEENS5_IJNSA_ILi256EEENSA_ILi64EEESH_EEENS_12float_e5m2_tENS5_IJlSB_lEEESJ_SK_NS4_8TiledMMAINS4_8MMA_AtomIJNS4_4SM904GMMA30MMA_64x64x32_F32E5M2E5M2_SS_TNILNSO_7ScaleInE1ELSQ_1EEEEEENS4_6LayoutINS5_IJSC_SB_SB_EEENS5_IJSB_NSA_ILi0EEESV_EEEEENS5_IJNS4_10UnderscoreESY_SY_EEEEENS4_23SM90_TMA_LOAD_MULTICASTENS4_14ComposedLayoutINS4_7SwizzleILi2ELi4ELi3EEENS4_18smem_ptr_flag_bitsILi8EEENST_INS5_IJNSA_ILi8EEESH_EEENS5_IJSH_SB_EEEEEEEvNS4_8identityENS4_13SM90_TMA_LOADES1B_vS1C_EENS_8epilogue10collective6detail29Sm90TmaWarpSpecializedAdapterINS1G_15DefaultEpilogueISJ_SK_SK_NS1F_6thread17LinearCombinationISJ_Li1EffLNS1K_9ScaleType4KindE0ELNS_15FloatRoundStyleE2ESJ_EENS1_15EpilogueDefaultEEEEEvvEEEEvNT_6ParamsE,@function
        .size           _ZN7cutlass13device_kernelINS_4gemm6kernel13GemmUniversalIN4cute5tupleIJiiiiEEENS1_10collective13CollectiveMmaINS1_37MainloopSm90TmaGmmaWarpSpecializedFP8ILi11ENS5_IJNS4_1CILi1EEENSA_ILi2EEESB_EEENS1_35KernelTmaWarpSpecializedCooperativeEEENS5_IJNSA_ILi256EEENSA_ILi64EEESH_EEENS_12float_e5m2_tENS5_IJlSB_lEEESJ_SK_NS4_8TiledMMAINS4_8MMA_AtomIJNS4_4SM904GMMA30MMA_64x64x32_F32E5M2E5M2_SS_TNILNSO_7ScaleInE1ELSQ_1EEEEEENS4_6LayoutINS5_IJSC_SB_SB_EEENS5_IJSB_NSA_ILi0EEESV_EEEEENS5_IJNS4_10UnderscoreESY_SY_EEEEENS4_23SM90_TMA_LOAD_MULTICASTENS4_14ComposedLayoutINS4_7SwizzleILi2ELi4ELi3EEENS4_18smem_ptr_flag_bitsILi8EEENST_INS5_IJNSA_ILi8EEESH_EEENS5_IJSH_SB_EEEEEEEvNS4_8identityENS4_13SM90_TMA_LOADES1B_vS1C_EENS_8epilogue10collective6detail29Sm90TmaWarpSpecializedAdapterINS1G_15DefaultEpilogueISJ_SK_SK_NS1F_6thread17LinearCombinationISJ_Li1EffLNS1K_9ScaleType4KindE0ELNS_15FloatRoundStyleE2ESJ_EENS1_15EpilogueDefaultEEEEEvvEEEEvNT_6ParamsE,(.L_x_221 - _ZN7cutlass13device_kernelINS_4gemm6kernel13GemmUniversalIN4cute5tupleIJiiiiEEENS1_10collective13CollectiveMmaINS1_37MainloopSm90TmaGmmaWarpSpecializedFP8ILi11ENS5_IJNS4_1CILi1EEENSA_ILi2EEESB_EEENS1_35KernelTmaWarpSpecializedCooperativeEEENS5_IJNSA_ILi256EEENSA_ILi64EEESH_EEENS_12float_e5m2_tENS5_IJlSB_lEEESJ_SK_NS4_8TiledMMAINS4_8MMA_AtomIJNS4_4SM904GMMA30MMA_64x64x32_F32E5M2E5M2_SS_TNILNSO_7ScaleInE1ELSQ_1EEEEEENS4_6LayoutINS5_IJSC_SB_SB_EEENS5_IJSB_NSA_ILi0EEESV_EEEEENS5_IJNS4_10UnderscoreESY_SY_EEEEENS4_23SM90_TMA_LOAD_MULTICASTENS4_14ComposedLayoutINS4_7SwizzleILi2ELi4ELi3EEENS4_18smem_ptr_flag_bitsILi8EEENST_INS5_IJNSA_ILi8EEESH_EEENS5_IJSH_SB_EEEEEEEvNS4_8identityENS4_13SM90_TMA_LOADES1B_vS1C_EENS_8epilogue10collective6detail29Sm90TmaWarpSpecializedAdapterINS1G_15DefaultEpilogueISJ_SK_SK_NS1F_6thread17LinearCombinationISJ_Li1EffLNS1K_9ScaleType4KindE0ELNS_15FloatRoundStyleE2ESJ_EENS1_15EpilogueDefaultEEEEEvvEEEEvNT_6ParamsE)
        .other          _ZN7cutlass13device_kernelINS_4gemm6kernel13GemmUniversalIN4cute5tupleIJiiiiEEENS1_10collective13CollectiveMmaINS1_37MainloopSm90TmaGmmaWarpSpecializedFP8ILi11ENS5_IJNS4_1CILi1EEENSA_ILi2EEESB_EEENS1_35KernelTmaWarpSpecializedCooperativeEEENS5_IJNSA_ILi256EEENSA_ILi64EEESH_EEENS_12float_e5m2_tENS5_IJlSB_lEEESJ_SK_NS4_8TiledMMAINS4_8MMA_AtomIJNS4_4SM904GMMA30MMA_64x64x32_F32E5M2E5M2_SS_TNILNSO_7ScaleInE1ELSQ_1EEEEEENS4_6LayoutINS5_IJSC_SB_SB_EEENS5_IJSB_NSA_ILi0EEESV_EEEEENS5_IJNS4_10UnderscoreESY_SY_EEEEENS4_23SM90_TMA_LOAD_MULTICASTENS4_14ComposedLayoutINS4_7SwizzleILi2ELi4ELi3EEENS4_18smem_ptr_flag_bitsILi8EEENST_INS5_IJNSA_ILi8EEESH_EEENS5_IJSH_SB_EEEEEEEvNS4_8identityENS4_13SM90_TMA_LOADES1B_vS1C_EENS_8epilogue10collective6detail29Sm90TmaWarpSpecializedAdapterINS1G_15DefaultEpilogueISJ_SK_SK_NS1F_6thread17LinearCombinationISJ_Li1EffLNS1K_9ScaleType4KindE0ELNS_15FloatRoundStyleE2ESJ_EENS1_15EpilogueDefaultEEEEEvvEEEEvNT_6ParamsE,@"STO_CUDA_ENTRY STV_DEFAULT"
_ZN7cutlass13device_kernelINS_4gemm6kernel13GemmUniversalIN4cute5tupleIJiiiiEEENS1_10collective13CollectiveMmaINS1_37MainloopSm90TmaGmmaWarpSpecializedFP8ILi11ENS5_IJNS4_1CILi1EEENSA_ILi2EEESB_EEENS1_35KernelTmaWarpSpecializedCooperativeEEENS5_IJNSA_ILi256EEENSA_ILi64EEESH_EEENS_12float_e5m2_tENS5_IJlSB_lEEESJ_SK_NS4_8TiledMMAINS4_8MMA_AtomIJNS4_4SM904GMMA30MMA_64x64x32_F32E5M2E5M2_SS_TNILNSO_7ScaleInE1ELSQ_1EEEEEENS4_6LayoutINS5_IJSC_SB_SB_EEENS5_IJSB_NSA_ILi0EEESV_EEEEENS5_IJNS4_10UnderscoreESY_SY_EEEEENS4_23SM90_TMA_LOAD_MULTICASTENS4_14ComposedLayoutINS4_7SwizzleILi2ELi4ELi3EEENS4_18smem_ptr_flag_bitsILi8EEENST_INS5_IJNSA_ILi8EEESH_EEENS5_IJSH_SB_EEEEEEEvNS4_8identityENS4_13SM90_TMA_LOADES1B_vS1C_EENS_8epilogue10collective6detail29Sm90TmaWarpSpecializedAdapterINS1G_15DefaultEpilogueISJ_SK_SK_NS1F_6thread17LinearCombinationISJ_Li1EffLNS1K_9ScaleType4KindE0ELNS_15FloatRoundStyleE2ESJ_EENS1_15EpilogueDefaultEEEEEvvEEEEvNT_6ParamsE:
[----:B------:R-:W-:Y:S01]  /*0000*/  LDC R1, c[0x0][0x28] ;  /* 0x00000a00ff017b82 */ /* 0x000fe20000000800 */
[----:B------:R-:W0:Y:S01]  /*0010*/  S2R R0, SR_TID.X ;  /* 0x0000000000007919 */ /* 0x000e220000002100 */
[----:B------:R-:W-:Y:S01]  /*0020*/  ELECT P0, URZ, PT ;  /* 0x00000000003f782f */ /* 0x000fe20003800000 */
[----:B------:R-:W-:Y:S01]  /*0030*/  BSSY B0, `(.L_x_0) ;  /* 0x000000f000007945 */ /* 0x000fe20003800000 */
[--C-:B0-----:R-:W-:Y:S02]  /*0040*/  SHF.R.U32.HI R2, RZ, 0x5, R0.reuse ;  /* 0x00000005ff027819 */ /* 0x101fe40000011600 */
[----:B------:R-:W-:-:S03]  /*0050*/  SHF.R.U32.HI R3, RZ, 0x7, R0 ;  /* 0x00000007ff037819 */ /* 0x000fc60000011600 */
[----:B------:R-:W0:Y:S04]  /*0060*/  SHFL.IDX PT, R6, R2, RZ, 0x1f ;  /* 0x00001fff02067589 */ /* 0x000e2800000e0000 */
[----:B------:R1:W2:Y:S01]  /*0070*/  SHFL.IDX PT, R4, R3, RZ, 0x1f ;  /* 0x00001fff03047589 */ /* 0x0002a200000e0000 */
[----:B0-----:R-:W-:-:S13]  /*0080*/  ISETP.NE.OR P0, PT, R6, RZ, !P0 ;  /* 0x000000ff0600720c */ /* 0x001fda0004705670 */
[----:B-12---:R-:W-:Y:S05]  /*0090*/  @P0 BRA `(.L_x_1) ;  /* 0x0000000000200947 */ /* 0x006fea0003800000 */
[----:B------:R-:W-:Y:S02]  /*00a0*/  ULDC.64 UR4, c[0x0][0x198] ;  /* 0x0000660000047ab9 */ /* 0x000fe40000000a00 */
[----:B------:R-:W-:Y:S02]  /*00b0*/  UIADD3 UR6, UP0, UR4, 0xf0, URZ ;  /* 0x000000f004067890 */ /* 0x000fe4000ff1e03f */
[----:B------:R-:W-:Y:S02]  /*00c0*/  UIADD3 UR4, UP1, UR4, 0x1f0, URZ ;  /* 0x000001f004047890 */ /* 0x000fe4000ff3e03f */
[----:B------:R-:W-:Y:S02]  /*00d0*/  UIADD3.X UR7, URZ, UR5, URZ, UP0, !UPT ;  /* 0x000000053f077290 */ /* 0x000fe400087fe43f */
[----:B------:R-:W-:-:S07]  /*00e0*/  UIADD3.X UR5, URZ, UR5, URZ, UP1, !UPT ;  /* 0x000000053f057290 */ /* 0x000fce0008ffe43f */
[----:B------:R0:W-:Y:S02]  /*00f0*/  UTMACCTL.PF [UR6] ;  /* 0x00000000060079b9 */ /* 0x0001e40008040000 */
[----:B------:R0:W-:Y:S02]  /*0100*/  UTMACCTL.PF [UR4] ;  /* 0x00000000040079b9 */ /* 0x0001e40008040000 */
[----:B0-----:R-:W-:Y:S01]  /*0110*/  NOP ;  /* 0x0000000000007918 */ /* 0x001fe20000000000 */
.L_x_1:
[----:B------:R-:W-:Y:S05]  /*0120*/  BSYNC B0 ;  /* 0x0000000000007941 */ /* 0x000fea0003800000 */
.L_x_0:
[----:B------:R-:W0:Y:S02]  /*0130*/  SHFL.IDX PT, R3, R2, RZ, 0x1f ;  /* 0x00001fff02037589 */ /* 0x000e2400000e0000 */
[----:B0-----:R-:W-:-:S13]  /*0140*/  ISETP.NE.AND P0, PT, R3, RZ, PT ;  /* 0x000000ff0300720c */ /* 0x001fda0003f05270 */
[----:B------:R-:W-:Y:S05]  /*0150*/  @P0 BRA `(.L_x_2) ;  /* 0x00000000009c0947 */ /* 0x000fea0003800000 */
[----:B------:R-:W-:Y:S01]  /*0160*/  ELECT P0, URZ, PT ;  /* 0x00000000003f782f */ /* 0x000fe20003800000 */
[----:B------:R-:W-:-:S12]  /*0170*/  BSSY B0, `(.L_x_2) ;  /* 0x0000025000007945 */ /* 0x000fd80003800000 */
[----:B------:R-:W-:Y:S05]  /*0180*/  @!P0 BRA `(.L_x_3) ;  /* 0x00000000008c8947 */ /* 0x000fea0003800000 */
[----:B------:R-:W0:Y:S01]  /*0190*/  S2UR UR8, SR_CgaCtaId ;  /* 0x00000000000879c3 */ /* 0x000e220000008800 */
[----:B------:R-:W-:Y:S01]  /*01a0*/  UMOV UR4, 0x400 ;  /* 0x0000040000047882 */ /* 0x000fe20000000000 */
[----:B------:R-:W-:Y:S01]  /*01b0*/  UMOV UR5, 0x1 ;  /* 0x0000000100057882 */ /* 0x000fe20000000000 */
[----:B------:R-:W-:Y:S02]  /*01c0*/  UMOV UR6, 0x4 ;  /* 0x0000000400067882 */ /* 0x000fe40000000000 */
[----:B------:R-:W-:-:S04]  /*01d0*/  UIADD3 UR6, -UR6, 0x100000, URZ ;  /* 0x0010000006067890 */ /* 0x000fc8000fffe13f */
[----:B------:R-:W-:Y:S02]  /*01e0*/  USHF.L.U32 UR7, UR6, 0xb, URZ ;  /* 0x0000000b06077899 */ /* 0x000fe4000800063f */
[----:B------:R-:W-:Y:S02]  /*01f0*/  USHF.L.U32 UR6, UR6, 0x1, URZ ;  /* 0x0000000106067899 */ /* 0x000fe4000800063f */
[----:B0-----:R-:W-:Y:S02]  /*0200*/  ULEA UR8, UR8, UR4, 0x18 ;  /* 0x0000000408087291 */ /* 0x001fe4000f8ec03f */
[----:B------:R-:W-:-:S04]  /*0210*/  UIADD3 UR4, -UR5, 0x100000, URZ ;  /* 0x0010000005047890 */ /* 0x000fc8000fffe13f */
[----:B------:R-:W-:Y:S02]  /*0220*/  USHF.L.U32 UR5, UR4, 0xb, URZ ;  /* 0x0000000b04057899 */ /* 0x000fe4000800063f */
[----:B------:R-:W-:Y:S01]  /*0230*/  USHF.L.U32 UR4, UR4, 0x1, URZ ;  /* 0x0000000104047899 */ /* 0x000fe2000800063f */
[----:B------:R-:W0:Y:S11]  /*0240*/  FENCE.VIEW.ASYNC.S ;  /* 0x00000000000073c6 */ /* 0x000e360000000000 */
[----:B0-----:R0:W1:Y:S01]  /*0250*/  SYNCS.EXCH.64 URZ, [UR8], UR4 ;  /* 0x00000004083f75b2 */ /* 0x0010620008000100 */
[----:B------:R0:W2:Y:S01]  /*0260*/  SYNCS.EXCH.64 URZ, [UR8+0x58], UR6 ;  /* 0x00005806083f75b2 */ /* 0x0000a20008000100 */
[----:B------:R0:W3:Y:S01]  /*0270*/  SYNCS.EXCH.64 URZ, [UR8+0x8], UR4 ;  /* 0x00000804083f75b2 */ /* 0x0000e20008000100 */
[----:B------:R0:W4:Y:S01]  /*0280*/  SYNCS.EXCH.64 URZ, [UR8+0x60], UR6 ;  /* 0x00006006083f75b2 */ /* 0x0001220008000100 */
[----:B------:R0:W0:Y:S01]  /*0290*/  SYNCS.EXCH.64 URZ, [UR8+0x10], UR4 ;  /* 0x00001004083f75b2 */ /* 0x0000220008000100 */
        /* <DEDUP_REMOVED lines=17> */
[----:B------:R-:W-:Y:S01]  /*03b0*/  NOP ;  /* 0x0000000000007918 */ /* 0x000fe20000000000 */
.L_x_3:
[----:B0-----:R-:W-:Y:S05]  /*03c0*/  BSYNC B0 ;  /* 0x0000000000007941 */ /* 0x001fea0003800000 */
.L_x_2:
[----:B------:R-:W0:Y:S01]  /*03d0*/  SHFL.IDX PT, R2, R2, RZ, 0x1f ;  /* 0x00001fff02027589 */ /* 0x000e2200000e0000 */
[----:B------:R-:W-:Y:S01]  /*03e0*/  SHF.R.S32.HI R5, RZ, 0x1f, R0 ;  /* 0x0000001fff057819 */ /* 0x000fe20000011400 */
[----:B------:R-:W5:Y:S01]  /*03f0*/  S2UR UR8, SR_CTAID.X ;  /* 0x00000000000879c3 */ /* 0x000f620000002500 */
[----:B------:R-:W-:Y:S01]  /*0400*/  ELECT P0, URZ, PT ;  /* 0x00000000003f782f */ /* 0x000fe20003800000 */
[----:B------:R-:W1:Y:S01]  /*0410*/  S2R R8, SR_CTAID.Y ;  /* 0x0000000000087919 */ /* 0x000e620000002600 */
[----:B------:R-:W-:Y:S01]  /*0420*/  LEA.HI R5, R5, R0, RZ, 0x7 ;  /* 0x0000000005057211 */ /* 0x000fe200078f38ff */
[----:B------:R-:W-:Y:S01]  /*0430*/  ULDC UR4, c[0x0][0x154] ;  /* 0x0000550000047ab9 */ /* 0x000fe20000000800 */
[----:B------:R-:W-:Y:S01]  /*0440*/  NOP ;  /* 0x0000000000007918 */ /* 0x000fe20000000000 */
[----:B------:R-:W-:Y:S01]  /*0450*/  NOP ;  /* 0x0000000000007918 */ /* 0x000fe20000000000 */
[----:B------:R-:W-:Y:S01]  /*0460*/  LOP3.LUT R5, R5, 0xffffff80, RZ, 0xc0, !PT ;  /* 0xffffff8005057812 */ /* 0x000fe200078ec0ff */
[----:B------:R-:W2:Y:S04]  /*0470*/  LDC R14, c[0x0][0x140] ;  /* 0x00005000ff0e7b82 */ /* 0x000ea80000000800 */
[----:B------:R-:W-:-:S04]  /*0480*/  IMAD.IADD R5, R0, 0x1, -R5 ;  /* 0x0000000100057824 */ /* 0x000fc800078e0a05 */
[----:B------:R-:W3:Y:S01]  /*0490*/  LDC R19, c[0x0][0x148] ;  /* 0x00005200ff137b82 */ /* 0x000ee20000000800 */
[----:B------:R-:W-:Y:S02]  /*04a0*/  SHF.R.S32.HI R10, RZ, 0x1f, R5 ;  /* 0x0000001fff0a7819 */ /* 0x000fe40000011405 */
[----:B------:R-:W-:Y:S02]  /*04b0*/  LOP3.LUT P2, RZ, R5, 0x7, RZ, 0xc0, !PT ;  /* 0x0000000705ff7812 */ /* 0x000fe4000784c0ff */
[----:B------:R-:W-:Y:S02]  /*04c0*/  LEA.HI R10, R10, R5, RZ, 0x3 ;  /* 0x000000050a0a7211 */ /* 0x000fe400078f18ff */
[----:B0-----:R-:W-:Y:S01]  /*04d0*/  ISETP.NE.OR P0, PT, R2, RZ, !P0 ;  /* 0x000000ff0200720c */ /* 0x001fe20004705670 */
[----:B------:R-:W0:Y:S01]  /*04e0*/  LDC R12, c[0x0][0x144] ;  /* 0x00005100ff0c7b82 */ /* 0x000e220000000800 */
[--C-:B------:R-:W-:Y:S02]  /*04f0*/  SHF.R.S32.HI R2, RZ, 0x3, R10.reuse ;  /* 0x00000003ff027819 */ /* 0x100fe4000001140a */
[----:B------:R-:W-:-:S02]  /*0500*/  SHF.R.S32.HI R7, RZ, 0x1f, R10 ;  /* 0x0000001fff077819 */ /* 0x000fc4000001140a */
[----:B------:R-:W-:Y:S02]  /*0510*/  SHF.R.S32.HI R10, RZ, 0x1f, R3 ;  /* 0x0000001fff0a7819 */ /* 0x000fe40000011403 */
[----:B------:R-:W-:Y:S02]  /*0520*/  LEA.HI R7, R7, R2, RZ, 0x2 ;  /* 0x0000000207077211 */ /* 0x000fe400078f10ff */
[----:B------:R-:W-:Y:S02]  /*0530*/  LEA.HI R10, R10, R3, RZ, 0x2 ;  /* 0x000000030a0a7211 */ /* 0x000fe400078f10ff */
[----:B------:R-:W-:Y:S01]  /*0540*/  LOP3.LUT R7, R7, 0xfffffffc, RZ, 0xc0, !PT ;  /* 0xfffffffc07077812 */ /* 0x000fe200078ec0ff */
[----:B------:R-:W-:Y:S01]  /*0550*/  VOTEU.ALL UP0, P0 ;  /* 0x00000000003f7886 */ /* 0x000fe20000000000 */
[----:B-1----:R-:W-:Y:S01]  /*0560*/  I2FP.F32.U32 R11, R8 ;  /* 0x00000008000b7245 */ /* 0x002fe20000201000 */
[----:B------:R-:W-:Y:S01]  /*0570*/  VOTEU.ALL UP1, P0 ;  /* 0x00000000003f7886 */ /* 0x000fe20000020000 */
[----:B------:R-:W-:Y:S01]  /*0580*/  LOP3.LUT R10, R10, 0x3ffffffc, RZ, 0xc0, !PT ;  /* 0x3ffffffc0a0a7812 */ /* 0x000fe200078ec0ff */
[----:B------:R-:W-:Y:S01]  /*0590*/  IMAD.IADD R7, R2, 0x1, -R7 ;  /* 0x0000000102077824 */ /* 0x000fe200078e0a07 */
[----:B------:R-:W1:Y:S01]  /*05a0*/  @!UP0 S2UR UR7, SR_CgaCtaId ;  /* 0x00000000000789c3 */ /* 0x000e620000008800 */
[----:B-----5:R-:W-:Y:S01]  /*05b0*/  I2FP.F32.U32 R2, UR8 ;  /* 0x0000000800027c45 */ /* 0x020fe20008201000 */
[----:B------:R-:W-:Y:S01]  /*05c0*/  FMUL R13, R11, UR4 ;  /* 0x000000040b0d7c20 */ /* 0x000fe20008400000 */
[----:B------:R-:W-:Y:S01]  /*05d0*/  ULDC UR4, c[0x0][0x150] ;  /* 0x0000540000047ab9 */ /* 0x000fe20000000800 */
[----:B------:R-:W-:Y:S01]  /*05e0*/  IMAD.IADD R10, R3, 0x1, -R10 ;  /* 0x00000001030a7824 */ /* 0x000fe200078e0a0a */
[----:B------:R-:W-:Y:S01]  /*05f0*/  SHF.R.S32.HI R3, RZ, 0x1f, R6 ;  /* 0x0000001fff037819 */ /* 0x000fe20000011406 */
[----:B------:R-:W-:Y:S01]  /*0600*/  FMUL R11, R2, UR4 ;  /* 0x00000004020b7c20 */ /* 0x000fe20008400000 */
[----:B------:R-:W-:Y:S01]  /*0610*/  UMOV UR4, 0x20 ;  /* 0x0000002000047882 */ /* 0x000fe20000000000 */
[----:B------:R-:W5:Y:S01]  /*0620*/  F2I.U32.TRUNC.NTZ R13, R13 ;  /* 0x0000000d000d7305 */ /* 0x000f62000020f000 */
[----:B------:R-:W-:Y:S01]  /*0630*/  LEA.HI R3, R3, R6, RZ, 0x2 ;  /* 0x0000000603037211 */ /* 0x000fe200078f10ff */
[----:B------:R-:W-:Y:S01]  /*0640*/  IMAD R7, R10, 0x4, R7 ;  /* 0x000000040a077824 */ /* 0x000fe200078e0207 */
[----:B------:R-:W-:Y:S01]  /*0650*/  @!UP0 UMOV UR6, 0x400 ;  /* 0x0000040000068882 */ /* 0x000fe20000000000 */
[----:B------:R-:W-:-:S04]  /*0660*/  @!UP0 UIADD3 UR4, -UR4, 0x100000, URZ ;  /* 0x0010000004048890 */ /* 0x000fc8000fffe13f */
[----:B------:R-:W-:Y:S02]  /*0670*/  @!UP0 USHF.L.U32 UR5, UR4, 0xb, URZ ;  /* 0x0000000b04058899 */ /* 0x000fe4000800063f */
[----:B------:R-:W-:Y:S01]  /*0680*/  @!UP0 USHF.L.U32 UR4, UR4, 0x1, URZ ;  /* 0x0000000104048899 */ /* 0x000fe2000800063f */
[----:B------:R-:W-:Y:S01]  /*0690*/  LOP3.LUT R3, R3, 0xfffffffc, RZ, 0xc0, !PT ;  /* 0xfffffffc03037812 */ /* 0x000fe200078ec0ff */
[C---:B------:R-:W-:Y:S01]  /*06a0*/  IMAD.SHL.U32 R2, R7.reuse, 0x4, RZ ;  /* 0x0000000407027824 */ /* 0x040fe200078e00ff */
[----:B--2---:R-:W-:Y:S01]  /*06b0*/  ISETP.EQ.U32.AND P3, PT, R14, 0x1, PT ;  /* 0x000000010e00780c */ /* 0x004fe20003f62070 */
[----:B------:R-:W2:Y:S01]  /*06c0*/  F2I.U32.TRUNC.NTZ R11, R11 ;  /* 0x0000000b000b7305 */ /* 0x000ea2000020f000 */
[----:B------:R-:W-:Y:S02]  /*06d0*/  VIADD R10, R4, 0xffffffff ;  /* 0xffffffff040a7836 */ /* 0x000fe40000000000 */
[----:B------:R-:W-:Y:S01]  /*06e0*/  IMAD.IADD R6, R6, 0x1, -R3 ;  /* 0x0000000106067824 */ /* 0x000fe200078e0a03 */
[----:B------:R-:W-:-:S02]  /*06f0*/  LOP3.LUT R5, R7, 0xc, R2, 0x78, !PT ;  /* 0x0000000c07057812 */ /* 0x000fc400078e7802 */
[----:B------:R-:W-:Y:S01]  /*0700*/  ISETP.GE.U32.AND P5, PT, R10, 0x2, PT ;  /* 0x000000020a00780c */ /* 0x000fe20003fa6070 */
[----:B-----5:R-:W-:Y:S01]  /*0710*/  IMAD.MOV R20, RZ, RZ, -R13 ;  /* 0x000000ffff147224 */ /* 0x020fe200078e0a0d */
[----:B-1----:R-:W-:Y:S01]  /*0720*/  @!UP0 ULEA UR6, UR7, UR6, 0x18 ;  /* 0x0000000607068291 */ /* 0x002fe2000f8ec03f */
[C---:B------:R-:W-:Y:S01]  /*0730*/  ISETP.NE.AND P1, PT, R6.reuse, 0x3, PT ;  /* 0x000000030600780c */ /* 0x040fe20003f25270 */
[----:B------:R-:W-:Y:S01]  /*0740*/  VOTEU.ALL UP0, P0 ;  /* 0x00000000003f7886 */ /* 0x000fe20000000000 */
[----:B---3--:R-:W-:Y:S01]  /*0750*/  IMAD R2, R19, R20, R8 ;  /* 0x0000001413027224 */ /* 0x008fe200078e0208 */
[----:B------:R-:W-:Y:S02]  /*0760*/  ISETP.LT.U32.AND P0, PT, R5, 0x2, !P2 ;  /* 0x000000020500780c */ /* 0x000fe40005701070 */
[----:B------:R-:W-:Y:S01]  /*0770*/  ISETP.EQ.OR P1, PT, R6, RZ, !P1 ;  /* 0x000000ff0600720c */ /* 0x000fe20004f22670 */
[----:B--2---:R-:W-:Y:S01]  /*0780*/  IMAD.MOV R11, RZ, RZ, -R11 ;  /* 0x000000ffff0b7224 */ /* 0x004fe200078e0a0b */
[----:B------:R-:W-:-:S02]  /*0790*/  ISETP.NE.AND P4, PT, R2, R5, PT ;  /* 0x000000050200720c */ /* 0x000fc40003f85270 */
[----:B------:R-:W-:Y:S01]  /*07a0*/  ISETP.EQ.AND P1, PT, R4, RZ, P1 ;  /* 0x000000ff0400720c */ /* 0x000fe20000f22270 */
[----:B0-----:R-:W-:Y:S01]  /*07b0*/  IMAD R11, R12, R11, UR8 ;  /* 0x000000080c0b7e24 */ /* 0x001fe2000f8e020b */
[----:B------:R-:W-:Y:S01]  /*07c0*/  ISETP.NE.AND P2, PT, R4, RZ, PT ;  /* 0x000000ff0400720c */ /* 0x000fe20003f45270 */
[----:B------:R-:W0:Y:S02]  /*07d0*/  FENCE.VIEW.ASYNC.S ;  /* 0x00000000000073c6 */ /* 0x000e240000000000 */
[----:B0-----:R0:W1:Y:S01]  /*07e0*/  @!UP0 SYNCS.EXCH.64 URZ, [UR6+0xc0], UR4 ;  /* 0x0000c004063f85b2 */ /* 0x0010620008000100 */
[----:B------:R-:W-:Y:S02]  /*07f0*/  SEL R4, RZ, 0x1, !P1 ;  /* 0x00000001ff047807 */ /* 0x000fe40004800000 */
[----:B------:R-:W-:Y:S02]  /*0800*/  ISETP.EQ.OR P4, PT, R11, RZ, !P4 ;  /* 0x000000ff0b00720c */ /* 0x000fe40006782670 */
[----:B------:R-:W-:-:S02]  /*0810*/  SEL R4, R4, 0x2, P5 ;  /* 0x0000000204047807 */ /* 0x000fc40002800000 */
[----:B------:R-:W-:Y:S01]  /*0820*/  PLOP3.LUT P0, PT, P0, P4, PT, 0x80, 0x0 ;  /* 0x000000000000781c */ /* 0x000fe20000709070 */
[----:B------:R0:W2:Y:S01]  /*0830*/  @!UP1 SYNCS.EXCH.64 URZ, [UR6+0xc8], UR4 ;  /* 0x0000c804063f95b2 */ /* 0x0000a20008000100 */
[----:B------:R-:W-:Y:S01]  /*0840*/  NOP ;  /* 0x0000000000007918 */ /* 0x000fe20000000000 */
[----:B------:R-:W-:Y:S10]  /*0850*/  @!P3 BRA `(.L_x_4) ;  /* 0x000000000008b947 */ /* 0x000ff40003800000 */
[----:B-12-4-:R-:W-:Y:S01]  /*0860*/  UCGABAR_ARV ;  /* 0x00000000000079c7 */ /* 0x016fe20008000000 */
[----:B------:R-:W-:Y:S05]  /*0870*/  BRA `(.L_x_5) ;  /* 0x0000000000047947 */ /* 0x000fea0003800000 */
.L_x_4:
[----:B-12-4-:R-:W-:Y:S01]  /*0880*/  NOP ;  /* 0x0000000000007918 */ /* 0x016fe20000000000 */
.L_x_5:
[----:B------:R-:W1:Y:S01]  /*0890*/  LDC R2, c[0x0][0x65c] ;  /* 0x00019700ff027b82 */ /* 0x000e620000000800 */
[----:B------:R-:W-:Y:S01]  /*08a0*/  IMAD.MOV.U32 R3, RZ, RZ, RZ ;  /* 0x000000ffff037224 */ /* 0x000fe200078e00ff */
[----:B-1----:R-:W-:Y:S01]  /*08b0*/  ISETP.NE.AND P4, PT, R2, 0x1, PT ;  /* 0x000000010200780c */ /* 0x002fe20003f85270 */
[----:B------:R-:W-:-:S12]  /*08c0*/  IMAD.U32 R2, RZ, RZ, UR8 ;  /* 0x00000008ff027e24 */ /* 0x000fd8000f8e00ff */
[----:B------:R-:W1:Y:S01]  /*08d0*/  @P4 LDC R15, c[0x0][0x10] ;  /* 0x00000400ff0f4b82 */ /* 0x000e620000000800 */
[----:B------:R-:W-:Y:S02]  /*08e0*/  @P4 IMAD.MOV.U32 R9, RZ, RZ, RZ ;  /* 0x000000ffff094224 */ /* 0x000fe400078e00ff */
[----:B------:R-:W-:-:S05]  /*08f0*/  @P4 IMAD.MOV.U32 R7, RZ, RZ, RZ ;  /* 0x000000ffff074224 */ /* 0x000fca00078e00ff */
[----:B------:R-:W2:Y:S01]  /*0900*/  @!P4 LDC R13, c[0x0][0xc] ;  /* 0x00000300ff0dcb82 */ /* 0x000ea20000000800 */
[----:B-1----:R-:W-:-:S04]  /*0910*/  @P4 IMAD.WIDE.U32 R14, R15, UR8, R8 ;  /* 0x000000080f0e4c25 */ /* 0x002fc8000f8e0008 */
[----:B--2---:R-:W-:-:S04]  /*0920*/  @!P4 IMAD.WIDE.U32 R12, R8, R13, R2 ;  /* 0x0000000d080cc225 */ /* 0x004fc800078e0002 */
[----:B------:R-:W-:Y:S02]  /*0930*/  @P4 IMAD.MOV.U32 R2, RZ, RZ, R14 ;  /* 0x000000ffff024224 */ /* 0x000fe400078e000e */
[----:B------:R-:W-:Y:S02]  /*0940*/  @P4 IMAD.IADD R3, R15, 0x1, R7 ;  /* 0x000000010f034824 */ /* 0x000fe400078e0207 */
[----:B------:R-:W-:Y:S02]  /*0950*/  @!P4 IMAD.MOV.U32 R2, RZ, RZ, R12 ;  /* 0x000000ffff02c224 */ /* 0x000fe400078e000c */
[----:B------:R-:W-:Y:S01]  /*0960*/  @!P4 IMAD.MOV.U32 R3, RZ, RZ, R13 ;  /* 0x000000ffff03c224 */ /* 0x000fe200078e000d */
[----:B------:R-:W-:Y:S06]  /*0970*/  @!P3 BRA `(.L_x_6) ;  /* 0x00000000000cb947 */ /* 0x000fec0003800000 */
[----:B------:R-:W-:Y:S01]  /*0980*/  UCGABAR_WAIT ;  /* 0x0000000000007dc7 */ /* 0x000fe20008000000 */
[----:B------:R-:W-:Y:S01]  /*0990*/  CCTL.IVALL ;  /* 0x00000000ff00798f */ /* 0x000fe20002000000 */
[----:B------:R-:W-:Y:S05]  /*09a0*/  BRA `(.L_x_7) ;  /* 0x0000000000047947 */ /* 0x000fea0003800000 */
.L_x_6:
[----:B------:R-:W-:Y:S06]  /*09b0*/  BAR.SYNC.DEFER_BLOCKING 0x0 ;  /* 0x0000000000007b1d */ /* 0x000fec0000010000 */
.L_x_7:
[----:B------:R-:W-:Y:S05]  /*09c0*/  @!P2 BRA `(.L_x_8) ;  /* 0x0000007400e4a947 */ /* 0x000fea0003800000 */
[----:B------:R-:W-:-:S13]  /*09d0*/  ISETP.GT.U32.AND P1, PT, R10, 0x1, PT ;  /* 0x000000010a00780c */ /* 0x000fda0003f24070 */
[----:B0-----:R-:W-:Y:S05]  /*09e0*/  @P1 EXIT ;  /* 0x000000000000194d */ /* 0x001fea0003800000 */
[----:B------:R-:W-:Y:S01]  /*09f0*/  ULDC.64 UR4, c[0x0][0x650] ;  /* 0x0001940000047ab9 */ /* 0x000fe20000000a00 */
[----:B------:R-:W-:Y:S01]  /*0a00*/  PRMT R14, RZ, 0x7610, R14 ;  /* 0x00007610ff0e7816 */ /* 0x000fe2000000000e */
[----:B------:R-:W-:Y:S01]  /*0a10*/  IMAD.MOV.U32 R7, RZ, RZ, -0x1 ;  /* 0xffffffffff077424 */ /* 0x000fe200078e00ff */
[----:B------:R-:W-:Y:S01]  /*0a20*/  ISETP.GE.U32.AND P1, PT, R2, UR4, PT ;  /* 0x0000000402007c0c */ /* 0x000fe2000bf26070 */
[----:B------:R-:W-:Y:S02]  /*0a30*/  IMAD.MOV.U32 R10, RZ, RZ, -0x1 ;  /* 0xffffffffff0a7424 */ /* 0x000fe400078e00ff */
[----:B------:R-:W-:Y:S01]  /*0a40*/  IMAD.MOV.U32 R6, RZ, RZ, -0x1 ;  /* 0xffffffffff067424 */ /* 0x000fe200078e00ff */
[----:B------:R-:W-:-:S13]  /*0a50*/  ISETP.GE.U32.AND.EX P1, PT, R3, UR5, PT, P1 ;  /* 0x0000000503007c0c */ /* 0x000fda000bf26110 */
[----:B------:R-:W-:Y:S05]  /*0a60*/  @P1 BRA `(.L_x_9) ;  /* 0x0000000400281947 */ /* 0x000fea0003800000 */
[----:B------:R-:W0:Y:S01]  /*0a70*/  LDC.64 R22, c[0x0][0x628] ;  /* 0x00018a00ff167b82 */ /* 0x000e220000000a00 */
[----:B------:R-:W-:Y:S02]  /*0a80*/  IMAD.MOV.U32 R6, RZ, RZ, R2 ;  /* 0x000000ffff067224 */ /* 0x000fe400078e0002 */
[----:B------:R-:W-:-:S05]  /*0a90*/  IMAD.MOV.U32 R7, RZ, RZ, R3 ;  /* 0x000000ffff077224 */ /* 0x000fca00078e0003 */
[----:B------:R-:W1:Y:S08]  /*0aa0*/  LDC R10, c[0x0][0x630] ;  /* 0x00018c00ff0a7b82 */ /* 0x000e700000000800 */
[----:B------:R-:W2:Y:S01]  /*0ab0*/  LDC.64 R24, c[0x0][0x620] ;  /* 0x00018800ff187b82 */ /* 0x000ea20000000a00 */
[----:B0-----:R-:W-:-:S04]  /*0ac0*/  ISETP.NE.U32.AND P1, PT, R22, RZ, PT ;  /* 0x000000ff1600720c */ /* 0x001fc80003f25070 */
[----:B------:R-:W-:-:S13]  /*0ad0*/  ISETP.NE.AND.EX P1, PT, R23, RZ, PT, P1 ;  /* 0x000000ff1700720c */ /* 0x000fda0003f25310 */
[----:B-12---:R-:W-:Y:S05]  /*0ae0*/  @!P1 BRA `(.L_x_10) ;  /* 0x0000000000289947 */ /* 0x006fea0003800000 */
[----:B------:R-:W0:Y:S02]  /*0af0*/  LDC R15, c[0x0][0x634] ;  /* 0x00018d00ff0f7b82 */ /* 0x000e240000000800 */
[----:B0-----:R-:W-:-:S05]  /*0b00*/  IADD3 R15, P1, R2, R15, RZ ;  /* 0x0000000f020f7210 */ /* 0x001fca0007f3e0ff */
[----:B------:R-:W-:-:S04]  /*0b10*/  IMAD.X R17, RZ, RZ, R3, P1 ;  /* 0x000000ffff117224 */ /* 0x000fc800008e0603 */
[----:B------:R-:W-:-:S04]  /*0b20*/  IMAD.WIDE.U32 R6, R17, R22, RZ ;  /* 0x0000001611067225 */ /* 0x000fc800078e00ff */
[----:B------:R-:W-:-:S04]  /*0b30*/  IMAD.WIDE.U32 R12, P1, R15, R23, R6 ;  /* 0x000000170f0c7225 */ /* 0x000fc80007820006 */
[----:B------:R-:W-:-:S04]  /*0b40*/  IMAD.WIDE.U32 R6, R15, R22, RZ ;  /* 0x000000160f067225 */ /* 0x000fc800078e00ff */
[----:B------:R-:W-:Y:S01]  /*0b50*/  IMAD.X R15, RZ, RZ, RZ, P1 ;  /* 0x000000ffff0f7224 */ /* 0x000fe200008e06ff */
[----:B------:R-:W-:Y:S01]  /*0b60*/  IADD3 RZ, P1, R7, R12, RZ ;  /* 0x0000000c07ff7210 */ /* 0x000fe20007f3e0ff */
[----:B------:R-:W-:-:S04]  /*0b70*/  IMAD.MOV.U32 R14, RZ, RZ, R13 ;  /* 0x000000ffff0e7224 */ /* 0x000fc800078e000d */
[----:B------:R-:W-:-:S08]  /*0b80*/  IMAD.WIDE.U32.X R6, R17, R23, R14, P1 ;  /* 0x0000001711067225 */ /* 0x000fd000008e040e */
.L_x_10:
[----:B------:R-:W0:Y:S01]  /*0b90*/  LDC.64 R22, c[0x0][0x640] ;  /* 0x00019000ff167b82 */ /* 0x000e220000000a00 */
[--C-:B------:R-:W-:Y:S01]  /*0ba0*/  SHF.R.U64 R26, R6, R10, R7.reuse ;  /* 0x0000000a061a7219 */ /* 0x100fe20000001207 */
[----:B------:R-:W-:Y:S01]  /*0bb0*/  IMAD R20, R19, R20, R8 ;  /* 0x0000001413147224 */ /* 0x000fe200078e0208 */
[----:B------:R-:W-:Y:S01]  /*0bc0*/  SHF.R.U32.HI R6, RZ, R10, R7 ;  /* 0x0000000aff067219 */ /* 0x000fe20000011607 */
[----:B------:R-:W-:Y:S01]  /*0bd0*/  IMAD.MOV.U32 R19, RZ, RZ, 0x1 ;  /* 0x00000001ff137424 */ /* 0x000fe200078e00ff */
[----:B------:R-:W-:-:S03]  /*0be0*/  IADD3 R9, P1, RZ, -R26, RZ ;  /* 0x8000001aff097210 */ /* 0x000fc60007f3e0ff */
[----:B------:R-:W1:Y:S02]  /*0bf0*/  LDC R12, c[0x0][0x618] ;  /* 0x00018600ff0c7b82 */ /* 0x000e640000000800 */
[----:B------:R-:W-:-:S04]  /*0c00*/  IMAD.X R7, RZ, RZ, ~R6, P1 ;  /* 0x000000ffff077224 */ /* 0x000fc800008e0e06 */
[-C--:B------:R-:W-:Y:S02]  /*0c10*/  IMAD R10, R7, R24.reuse, RZ ;  /* 0x00000018070a7224 */ /* 0x080fe400078e02ff */
[----:B------:R-:W2:Y:S01]  /*0c20*/  LDC R16, c[0x0][0x608] ;  /* 0x00018200ff107b82 */ /* 0x000ea20000000800 */
[----:B------:R-:W-:-:S04]  /*0c30*/  IMAD.WIDE.U32 R6, R9, R24, R2 ;  /* 0x0000001809067225 */ /* 0x000fc800078e0002 */
[----:B------:R-:W-:-:S03]  /*0c40*/  IMAD R9, R9, R25, R10 ;  /* 0x0000001909097224 */ /* 0x000fc600078e020a */
[----:B------:R-:W3:Y:S01]  /*0c50*/  LDC R18, c[0x0][0x658] ;  /* 0x00019600ff127b82 */ /* 0x000ee20000000800 */
[----:B------:R-:W-:Y:S01]  /*0c60*/  IMAD.IADD R7, R7, 0x1, R9 ;  /* 0x0000000107077824 */ /* 0x000fe200078e0209 */
[----:B0-----:R-:W-:Y:S01]  /*0c70*/  ISETP.NE.U32.AND P1, PT, R22, RZ, PT ;  /* 0x000000ff1600720c */ /* 0x001fe20003f25070 */
[----:B------:R-:W-:-:S03]  /*0c80*/  IMAD.MOV.U32 R9, RZ, RZ, -0x1 ;  /* 0xffffffffff097424 */ /* 0x000fc600078e00ff */
[----:B------:R-:W-:Y:S02]  /*0c90*/  ISETP.NE.AND.EX P1, PT, R23, RZ, PT, P1 ;  /* 0x000000ff1700720c */ /* 0x000fe40003f25310 */
[----:B------:R-:W0:Y:S01]  /*0ca0*/  LDC R17, c[0x0][0x600] ;  /* 0x00018000ff117b82 */ /* 0x000e220000000800 */
[-CC-:B-1----:R-:W-:Y:S02]  /*0cb0*/  SHF.R.U64 R14, R6, R12.reuse, R7.reuse ;  /* 0x0000000c060e7219 */ /* 0x182fe40000001207 */
[----:B------:R-:W-:-:S05]  /*0cc0*/  SHF.R.U32.HI R7, RZ, R12, R7 ;  /* 0x0000000cff077219 */ /* 0x000fca0000011607 */
[----:B------:R-:W1:Y:S01]  /*0cd0*/  LDC R21, c[0x0][0x648] ;  /* 0x00019200ff157b82 */ /* 0x000e620000000800 */
[-CC-:B--2---:R-:W-:Y:S02]  /*0ce0*/  SHF.R.U64 R27, R14, R16.reuse, R7.reuse ;  /* 0x000000100e1b7219 */ /* 0x184fe40000001207 */
[----:B------:R-:W-:-:S05]  /*0cf0*/  SHF.R.U32.HI R7, RZ, R16, R7 ;  /* 0x00000010ff077219 */ /* 0x000fca0000011607 */
[----:B------:R-:W2:Y:S01]  /*0d00*/  LDC R25, c[0x0][0x638] ;  /* 0x00018e00ff197b82 */ /* 0x000ea20000000800 */
[-C--:B---3--:R-:W-:Y:S02]  /*0d10*/  SHF.L.U32 R6, R9, R18.reuse, RZ ;  /* 0x0000001209067219 */ /* 0x088fe400000006ff */
[--C-:B------:R-:W-:Y:S02]  /*0d20*/  SHF.R.U64 R16, R27, R18, R7.reuse ;  /* 0x000000121b107219 */ /* 0x100fe40000001207 */
[----:B------:R-:W-:Y:S02]  /*0d30*/  LOP3.LUT R10, RZ, R6, RZ, 0x33, !PT ;  /* 0x00000006ff0a7212 */ /* 0x000fe400078e33ff */
[----:B------:R-:W-:Y:S01]  /*0d40*/  SHF.R.U32.HI R7, RZ, R18, R7 ;  /* 0x00000012ff077219 */ /* 0x000fe20000011607 */
[----:B------:R-:W3:Y:S01]  /*0d50*/  LDC R24, c[0x0][0x610] ;  /* 0x00018400ff187b82 */ /* 0x000ee20000000800 */
[----:B------:R-:W-:Y:S01]  /*0d60*/  IMAD.MOV.U32 R6, RZ, RZ, R16 ;  /* 0x000000ffff067224 */ /* 0x000fe200078e0010 */
[----:B------:R-:W-:Y:S06]  /*0d70*/  @!P1 BRA `(.L_x_11) ;  /* 0x0000000000289947 */ /* 0x000fec0003800000 */
[----:B------:R-:W4:Y:S02]  /*0d80*/  LDC R13, c[0x0][0x64c] ;  /* 0x00019300ff0d7b82 */ /* 0x000f240000000800 */
[----:B----4-:R-:W-:-:S05]  /*0d90*/  IADD3 R13, P1, R16, R13, RZ ;  /* 0x0000000d100d7210 */ /* 0x010fca0007f3e0ff */
        /* <DEDUP_REMOVED lines=8> */
.L_x_11:
[----:B-1----:R-:W-:Y:S01]  /*0e20*/  SHF.R.U64 R8, R6, R21, R7 ;  /* 0x0000001506087219 */ /* 0x002fe20000001207 */
[----:B0-----:R-:W-:Y:S01]  /*0e30*/  VIADD R9, R17, 0xffffffff ;  /* 0xffffffff11097836 */ /* 0x001fe20000000000 */
[----:B------:R-:W-:Y:S02]  /*0e40*/  SHF.L.U32 R6, R19, R18, RZ ;  /* 0x0000001213067219 */ /* 0x000fe400000006ff */
[----:B------:R-:W-:Y:S01]  /*0e50*/  LOP3.LUT R7, R27, R10, RZ, 0xc0, !PT ;  /* 0x0000000a1b077212 */ /* 0x000fe200078ec0ff */
[----:B------:R-:W-:Y:S01]  /*0e60*/  IMAD.MOV R10, RZ, RZ, -R8 ;  /* 0x000000ffff0a7224 */ /* 0x000fe200078e0a08 */
[----:B------:R-:W-:Y:S02]  /*0e70*/  SEL R11, R11, R20, !P4 ;  /* 0x000000140b0b7207 */ /* 0x000fe40006000000 */
[----:B------:R-:W-:Y:S01]  /*0e80*/  LOP3.LUT R9, R14, R9, RZ, 0xc0, !PT ;  /* 0x000000090e097212 */ /* 0x000fe200078ec0ff */
[----:B------:R-:W-:Y:S02]  /*0e90*/  IMAD R8, R6, R8, R7 ;  /* 0x0000000806087224 */ /* 0x000fe400078e0207 */
[----:B--2---:R-:W-:-:S02]  /*0ea0*/  IMAD R6, R10, R25, R16 ;  /* 0x000000190a067224 */ /* 0x004fc400078e0210 */
[----:B---3--:R-:W-:Y:S02]  /*0eb0*/  IMAD R11, R8, R24, R11 ;  /* 0x00000018080b7224 */ /* 0x008fe400078e020b */
[----:B------:R-:W-:Y:S02]  /*0ec0*/  IMAD R6, R6, R17, R9 ;  /* 0x0000001106067224 */ /* 0x000fe400078e0209 */
[----:B------:R-:W-:-:S03]  /*0ed0*/  IMAD.MOV.U32 R14, RZ, RZ, 0x1 ;  /* 0x00000001ff0e7424 */ /* 0x000fc600078e00ff */
[----:B------:R-:W-:Y:S02]  /*0ee0*/  SEL R10, R6, R11, !P4 ;  /* 0x0000000b060a7207 */ /* 0x000fe40006000000 */
[----:B------:R-:W-:Y:S01]  /*0ef0*/  SEL R7, R11, R6, !P4 ;  /* 0x000000060b077207 */ /* 0x000fe20006000000 */
[----:B------:R-:W-:-:S07]  /*0f00*/  IMAD.MOV.U32 R6, RZ, RZ, R26 ;  /* 0x000000ffff067224 */ /* 0x000fce00078e001a */
.L_x_9:
[----:B------:R-:W-:-:S08]  /*0f10*/  NOP ;  /* 0x0000000000007918 */ /* 0x000fd00000000000 */
[----:B------:R-:W0:Y:S02]  /*0f20*/  USETMAXREG.TRY_ALLOC.CTAPOOL UP0, 0xe8 ;  /* 0x000000e8000079c8 */ /* 0x000e240008000600 */
[----:B0-----:R-:W-:-:S13]  /*0f30*/  PLOP3.LUT P1, PT, PT, PT, UP0, 0x80, 0x0 ;  /* 0x000000000000781c */ /* 0x001fda0003f2f008 */
[----:B------:R-:W-:Y:S05]  /*0f40*/  @!P1 BRA `(.L_x_9) ;  /* 0xfffffffc00f09947 */ /* 0x000fea000383ffff */
[----:B------:R-:W-:Y:S01]  /*0f50*/  ULDC.64 UR4, c[0x0][0x598] ;  /* 0x0001660000047ab9 */ /* 0x000fe20000000a00 */
[----:B------:R-:W-:Y:S01]  /*0f60*/  ULDC.64 UR16, c[0x0][0x208] ;  /* 0x0000820000107ab9 */ /* 0x000fe20000000a00 */
[----:B------:R-:W-:-:S04]  /*0f70*/  ISETP.NE.U32.AND P1, PT, RZ, UR4, PT ;  /* 0x00000004ff007c0c */ /* 0x000fc8000bf25070 */
[----:B------:R-:W-:-:S13]  /*0f80*/  ISETP.NE.AND.EX P1, PT, RZ, UR5, PT, P1 ;  /* 0x00000005ff007c0c */ /* 0x000fda000bf25310 */
[----:B------:R-:W-:Y:S05]  /*0f90*/  @!P1 BRA `(.L_x_12) ;  /* 0x00000000001c9947 */ /* 0x000fea0003800000 */
[----:B------:R-:W0:Y:S02]  /*0fa0*/  LDC.64 R8, c[0x0][0x598] ;  /* 0x00016600ff087b82 */ /* 0x000e240000000a00 */
[----:B0-----:R-:W2:Y:S02]  /*0fb0*/  LDG.E.64 R8, desc[UR16][R8.64] ;  /* 0x0000001008087981 */ /* 0x001ea4000c1e1b00 */
[----:B--2---:R-:W-:-:S04]  /*0fc0*/  ISETP.NE.U32.AND P1, PT, R8, RZ, PT ;  /* 0x000000ff0800720c */ /* 0x004fc80003f25070 */
[----:B------:R-:W-:-:S13]  /*0fd0*/  ISETP.NE.AND.EX P1, PT, R9, RZ, PT, P1 ;  /* 0x000000ff0900720c */ /* 0x000fda0003f25310 */
[----:B------:R-:W-:Y:S05]  /*0fe0*/  @!P1 BRA `(.L_x_12) ;  /* 0x0000000000089947 */ /* 0x000fea0003800000 */
[----:B------:R0:W5:Y:S01]  /*0ff0*/  LD.E R8, desc[UR16][R8.64] ;  /* 0x0000001008087980 */ /* 0x000162000c101900 */
[----:B------:R-:W-:Y:S05]  /*1000*/  BRA `(.L_x_13) ;  /* 0x0000000000207947 */ /* 0x000fea0003800000 */
.L_x_12:
[----:B------:R-:W-:Y:S02]  /*1010*/  ULDC.64 UR4, c[0x0][0x588] ;  /* 0x0001620000047ab9 */ /* 0x000fe40000000a00 */
[----:B------:R-:W-:-:S04]  /*1020*/  ISETP.NE.U32.AND P1, PT, RZ, UR4, PT ;  /* 0x00000004ff007c0c */ /* 0x000fc8000bf25070 */
[----:B------:R-:W-:-:S13]  /*1030*/  ISETP.NE.AND.EX P1, PT, RZ, UR5, PT, P1 ;  /* 0x00000005ff007c0c */ /* 0x000fda000bf25310 */
[----:B------:R-:W-:Y:S05]  /*1040*/  @!P1 BRA `(.L_x_14) ;  /* 0x00000000000c9947 */ /* 0x000fea0003800000 */
[----:B------:R-:W0:Y:S02]  /*1050*/  LDC.64 R8, c[0x0][0x588] ;  /* 0x00016200ff087b82 */ /* 0x000e240000000a00 */
[----:B0-----:R1:W5:Y:S01]  /*1060*/  LDG.E R8, desc[UR16][R8.64] ;  /* 0x0000001008087981 */ /* 0x001362000c1e1900 */
[----:B------:R-:W-:Y:S05]  /*1070*/  BRA `(.L_x_13) ;  /* 0x0000000000047947 */ /* 0x000fea0003800000 */
.L_x_14:
[----:B------:R-:W2:Y:S02]  /*1080*/  LDC R8, c[0x0][0x580] ;  /* 0x00016000ff087b82 */ /* 0x000ea40000000800 */
.L_x_13:
[----:B------:R-:W-:Y:S02]  /*1090*/  ULDC.64 UR4, c[0x0][0x5a0] ;  /* 0x0001680000047ab9 */ /* 0x000fe40000000a00 */
[----:B------:R-:W-:-:S04]  /*10a0*/  ISETP.NE.U32.AND P1, PT, RZ, UR4, PT ;  /* 0x00000004ff007c0c */ /* 0x000fc8000bf25070 */
[----:B------:R-:W-:-:S13]  /*10b0*/  ISETP.NE.AND.EX P1, PT, RZ, UR5, PT, P1 ;  /* 0x00000005ff007c0c */ /* 0x000fda000bf25310 */
[----:B------:R-:W-:Y:S05]  /*10c0*/  @!P1 BRA `(.L_x_15) ;  /* 0x00000000001c9947 */ /* 0x000fea0003800000 */
[----:B------:R-:W3:Y:S02]  /*10d0*/  LDC.64 R12, c[0x0][0x5a0] ;  /* 0x00016800ff0c7b82 */ /* 0x000ee40000000a00 */
[----:B---3--:R-:W3:Y:S02]  /*10e0*/  LDG.E.64 R12, desc[UR16][R12.64] ;  /* 0x000000100c0c7981 */ /* 0x008ee4000c1e1b00 */
[----:B---3--:R-:W-:-:S04]  /*10f0*/  ISETP.NE.U32.AND P1, PT, R12, RZ, PT ;  /* 0x000000ff0c00720c */ /* 0x008fc80003f25070 */
[----:B------:R-:W-:-:S13]  /*1100*/  ISETP.NE.AND.EX P1, PT, R13, RZ, PT, P1 ;  /* 0x000000ff0d00720c */ /* 0x000fda0003f25310 */
[----:B------:R-:W-:Y:S05]  /*1110*/  @!P1 BRA `(.L_x_15) ;  /* 0x0000000000089947 */ /* 0x000fea0003800000 */
[----:B01----:R0:W5:Y:S01]  /*1120*/  LD.E R9, desc[UR16][R12.64] ;  /* 0x000000100c097980 */ /* 0x003162000c101900 */
[----:B------:R-:W-:Y:S05]  /*1130*/  BRA `(.L_x_16) ;  /* 0x0000000000207947 */ /* 0x000fea0003800000 */
.L_x_15:
[----:B------:R-:W-:Y:S02]  /*1140*/  ULDC.64 UR4, c[0x0][0x590] ;  /* 0x0001640000047ab9 */ /* 0x000fe40000000a00 */
[----:B------:R-:W-:-:S04]  /*1150*/  ISETP.NE.U32.AND P1, PT, RZ, UR4, PT ;  /* 0x00000004ff007c0c */ /* 0x000fc8000bf25070 */
[----:B------:R-:W-:-:S13]  /*1160*/  ISETP.NE.AND.EX P1, PT, RZ, UR5, PT, P1 ;  /* 0x00000005ff007c0c */ /* 0x000fda000bf25310 */
[----:B------:R-:W-:Y:S05]  /*1170*/  @!P1 BRA `(.L_x_17) ;  /* 0x00000000000c9947 */ /* 0x000fea0003800000 */
[----:B------:R-:W0:Y:S02]  /*1180*/  LDC.64 R12, c[0x0][0x590] ;  /* 0x00016400ff0c7b82 */ /* 0x000e240000000a00 */
[----:B01----:R1:W5:Y:S01]  /*1190*/  LDG.E R9, desc[UR16][R12.64] ;  /* 0x000000100c097981 */ /* 0x003362000c1e1900 */
[----:B------:R-:W-:Y:S05]  /*11a0*/  BRA `(.L_x_16) ;  /* 0x0000000000047947 */ /* 0x000fea0003800000 */
.L_x_17:
[----:B01----:R-:W3:Y:S02]  /*11b0*/  LDC R9, c[0x0][0x584] ;  /* 0x00016100ff097b82 */ /* 0x003ee40000000800 */
.L_x_16:
[----:B------:R-:W-:-:S13]  /*11c0*/  LOP3.LUT P1, RZ, R14, 0xff, RZ, 0xc0, !PT ;  /* 0x000000ff0eff7812 */ /* 0x000fda000782c0ff */
[----:B------:R-:W-:Y:S05]  /*11d0*/  @!P1 EXIT ;  /* 0x000000000000994d */ /* 0x000fea0003800000 */
[----:B------:R-:W-:Y:S01]  /*11e0*/  ULDC UR4, c[0x0][0x28c] ;  /* 0x0000a30000047ab9 */ /* 0x000fe20000000800 */
[----:B------:R-:W-:Y:S01]  /*11f0*/  LOP3.LUT R146, R4, 0x1, RZ, 0xfc, !PT ;  /* 0x0000000104927812 */ /* 0x000fe200078efcff */
[----:B------:R-:W-:-:S04]  /*1200*/  UIADD3 UR4, UR4, 0x3f, URZ ;  /* 0x0000003f04047890 */ /* 0x000fc8000fffe03f */
[----:B------:R-:W-:-:S04]  /*1210*/  USHF.R.S32.HI UR5, URZ, 0x1f, UR4 ;  /* 0x0000001f3f057899 */ /* 0x000fc80008011404 */
[----:B------:R-:W-:-:S03]  /*1220*/  ULEA.HI UR5, UR5, UR4, URZ, 0x6 ;  /* 0x0000000405057291 */ /* 0x000fc6000f8f303f */
[----:B------:R-:W-:Y:S01]  /*1230*/  UMOV UR4, URZ ;  /* 0x0000003f00047c82 */ /* 0x000fe20008000000 */
[----:B------:R-:W-:-:S03]  /*1240*/  USHF.R.S32.HI UR9, URZ, 0x6, UR5 ;  /* 0x000000063f097899 */ /* 0x000fc60008011405 */
[----:B------:R-:W-:-:S09]  /*1250*/  UMOV UR5, URZ ;  /* 0x0000003f00057c82 */ /* 0x000fd20008000000 */
.L_x_172:
[----:B------:R-:W-:Y:S01]  /*1260*/  LOP3.LUT R11, R0, 0x80, RZ, 0xc0, !PT ;  /* 0x00000080000b7812 */ /* 0x000fe200078ec0ff */
[----:B------:R-:W4:Y:S01]  /*1270*/  S2UR UR13, SR_CgaCtaId ;  /* 0x00000000000d79c3 */ /* 0x000f220000008800 */
[----:B------:R-:W-:Y:S01]  /*1280*/  UMOV UR12, 0x400 ;  /* 0x00000400000c7882 */ /* 0x000fe20000000000 */
[----:B------:R-:W-:Y:S01]  /*1290*/  UMOV UR6, URZ ;  /* 0x0000003f00067c82 */ /* 0x000fe20008000000 */
[----:B------:R-:W-:Y:S01]  /*12a0*/  SHF.R.U32.HI R11, RZ, 0x7, R11 ;  /* 0x00000007ff0b7819 */ /* 0x000fe2000001160b */
[----:B------:R-:W-:Y:S01]  /*12b0*/  UMOV UR7, URZ ;  /* 0x0000003f00077c82 */ /* 0x000fe20008000000 */
[----:B------:R-:W-:Y:S01]  /*12c0*/  UMOV UR18, UR5 ;  /* 0x0000000500127c82 */ /* 0x000fe20008000000 */
[----:B------:R-:W-:Y:S02]  /*12d0*/  CS2R R20, SRZ ;  /* 0x0000000000147805 */ /* 0x000fe4000001ff00 */
[----:B------:R-:W-:Y:S01]  /*12e0*/  CS2R R18, SRZ ;  /* 0x0000000000127805 */ /* 0x000fe2000001ff00 */
[----:B01---5:R-:W0:Y:S01]  /*12f0*/  LDC R12, c[0x0][0x28c] ;  /* 0x0000a300ff0c7b82 */ /* 0x023e220000000800 */
[----:B------:R-:W1:Y:S01]  /*1300*/  SHFL.IDX PT, R11, R11, RZ, 0x1f ;  /* 0x00001fff0b0b7589 */ /* 0x000e6200000e0000 */
[----:B------:R-:W-:-:S02]  /*1310*/  CS2R R22, SRZ ;  /* 0x0000000000167805 */ /* 0x000fc4000001ff00 */
[----:B------:R-:W-:Y:S02]  /*1320*/  CS2R R88, SRZ ;  /* 0x0000000000587805 */ /* 0x000fe4000001ff00 */
[----:B------:R-:W-:Y:S02]  /*1330*/  CS2R R90, SRZ ;  /* 0x00000000005a7805 */ /* 0x000fe4000001ff00 */
[----:B------:R-:W-:Y:S02]  /*1340*/  CS2R R92, SRZ ;  /* 0x00000000005c7805 */ /* 0x000fe4000001ff00 */
[----:B------:R-:W-:Y:S02]  /*1350*/  CS2R R94, SRZ ;  /* 0x00000000005e7805 */ /* 0x000fe4000001ff00 */
[----:B------:R-:W-:Y:S02]  /*1360*/  CS2R R96, SRZ ;  /* 0x0000000000607805 */ /* 0x000fe4000001ff00 */
        /* <DEDUP_REMOVED lines=16> */
[----:B0-----:R-:W-:Y:S02]  /*1470*/  ISETP.GE.AND P1, PT, R12, 0x1, PT ;  /* 0x000000010c00780c */ /* 0x001fe40003f26270 */
[----:B------:R-:W-:Y:S02]  /*1480*/  CS2R R130, SRZ ;  /* 0x0000000000827805 */ /* 0x000fe4000001ff00 */
[----:B-1----:R-:W-:-:S02]  /*1490*/  R2UR UR8, R11 ;  /* 0x000000000b0872ca */ /* 0x002fc400000e0000 */
[----:B------:R-:W-:Y:S02]  /*14a0*/  CS2R R132, SRZ ;  /* 0x0000000000847805 */ /* 0x000fe4000001ff00 */
[----:B------:R-:W-:Y:S02]  /*14b0*/  CS2R R134, SRZ ;  /* 0x0000000000867805 */ /* 0x000fe4000001ff00 */
[----:B------:R-:W-:Y:S02]  /*14c0*/  CS2R R136, SRZ ;  /* 0x0000000000887805 */ /* 0x000fe4000001ff00 */
[----:B------:R-:W-:Y:S02]  /*14d0*/  CS2R R138, SRZ ;  /* 0x00000000008a7805 */ /* 0x000fe4000001ff00 */
[----:B------:R-:W-:Y:S02]  /*14e0*/  CS2R R140, SRZ ;  /* 0x00000000008c7805 */ /* 0x000fe4000001ff00 */
[----:B------:R-:W-:-:S02]  /*14f0*/  CS2R R142, SRZ ;  /* 0x00000000008e7805 */ /* 0x000fc4000001ff00 */
[----:B------:R-:W-:Y:S01]  /*1500*/  CS2R R144, SRZ ;  /* 0x0000000000907805 */ /* 0x000fe2000001ff00 */
[----:B------:R-:W-:Y:S01]  /*1510*/  IMAD.U32 R15, RZ, RZ, UR4 ;  /* 0x00000004ff0f7e24 */ /* 0x000fe2000f8e00ff */
[----:B------:R-:W-:Y:S02]  /*1520*/  CS2R R56, SRZ ;  /* 0x0000000000387805 */ /* 0x000fe4000001ff00 */
[----:B------:R-:W-:Y:S02]  /*1530*/  CS2R R58, SRZ ;  /* 0x00000000003a7805 */ /* 0x000fe4000001ff00 */
[----:B------:R-:W-:Y:S02]  /*1540*/  CS2R R60, SRZ ;  /* 0x00000000003c7805 */ /* 0x000fe4000001ff00 */
[----:B------:R-:W-:Y:S01]  /*1550*/  CS2R R62, SRZ ;  /* 0x00000000003e7805 */ /* 0x000fe2000001ff00 */
[----:B------:R-:W-:Y:S01]  /*1560*/  ULEA.HI UR10, UR8, UR8, URZ, 0x1 ;  /* 0x00000008080a7291 */ /* 0x000fe2000f8f083f */
[----:B------:R-:W-:-:S02]  /*1570*/  CS2R R64, SRZ ;  /* 0x0000000000407805 */ /* 0x000fc4000001ff00 */
[----:B------:R-:W-:Y:S02]  /*1580*/  CS2R R66, SRZ ;  /* 0x0000000000427805 */ /* 0x000fe4000001ff00 */
[----:B------:R-:W-:Y:S01]  /*1590*/  CS2R R68, SRZ ;  /* 0x0000000000447805 */ /* 0x000fe2000001ff00 */
[----:B------:R-:W-:Y:S01]  /*15a0*/  ULOP3.LUT UR11, UR10, 0xffffe, URZ, 0xc0, !UPT ;  /* 0x000ffffe0a0b7892 */ /* 0x000fe2000f8ec03f */
[----:B------:R-:W-:Y:S01]  /*15b0*/  CS2R R70, SRZ ;  /* 0x0000000000467805 */ /* 0x000fe2000001ff00 */
[----:B----4-:R-:W-:Y:S01]  /*15c0*/  ULEA UR10, UR13, UR12, 0x18 ;  /* 0x0000000c0d0a7291 */ /* 0x010fe2000f8ec03f */
[----:B------:R-:W-:Y:S01]  /*15d0*/  CS2R R72, SRZ ;  /* 0x0000000000487805 */ /* 0x000fe2000001ff00 */
[----:B------:R-:W-:Y:S01]  /*15e0*/  UIADD3 UR11, UR8, -UR11, URZ ;  /* 0x8000000b080b7290 */ /* 0x000fe2000fffe03f */
[----:B------:R-:W-:Y:S02]  /*15f0*/  CS2R R74, SRZ ;  /* 0x00000000004a7805 */ /* 0x000fe4000001ff00 */
[----:B------:R-:W-:Y:S01]  /*1600*/  CS2R R76, SRZ ;  /* 0x00000000004c7805 */ /* 0x000fe2000001ff00 */
[----:B------:R-:W-:Y:S01]  /*1610*/  UMOV UR8, URZ ;  /* 0x0000003f00087c82 */ /* 0x000fe20008000000 */
[----:B------:R-:W-:Y:S01]  /*1620*/  ULEA UR11, UR11, UR10, 0xc ;  /* 0x0000000a0b0b7291 */ /* 0x000fe2000f8e603f */
[----:B------:R-:W-:-:S02]  /*1630*/  CS2R R78, SRZ ;  /* 0x00000000004e7805 */ /* 0x000fc4000001ff00 */
[----:B------:R-:W-:Y:S02]  /*1640*/  CS2R R80, SRZ ;  /* 0x0000000000507805 */ /* 0x000fe4000001ff00 */
[----:B------:R-:W-:Y:S01]  /*1650*/  CS2R R82, SRZ ;  /* 0x0000000000527805 */ /* 0x000fe2000001ff00 */
[----:B------:R-:W-:Y:S01]  /*1660*/  UIADD3 UR11, UR11, 0x180, URZ ;  /* 0x000001800b0b7890 */ /* 0x000fe2000fffe03f */
[----:B------:R-:W-:Y:S02]  /*1670*/  CS2R R84, SRZ ;  /* 0x0000000000547805 */ /* 0x000fe4000001ff00 */
[----:B------:R-:W-:Y:S02]  /*1680*/  CS2R R86, SRZ ;  /* 0x0000000000567805 */ /* 0x000fe4000001ff00 */
[----:B------:R-:W-:Y:S01]  /*1690*/  CS2R R24, SRZ ;  /* 0x0000000000187805 */ /* 0x000fe2000001ff00 */
[----:B------:R-:W-:Y:S01]  /*16a0*/  USHF.R.U32.HI UR11, URZ, 0x4, UR11 ;  /* 0x000000043f0b7899 */ /* 0x000fe2000801160b */
[----:B------:R-:W-:-:S02]  /*16b0*/  CS2R R26, SRZ ;  /* 0x00000000001a7805 */ /* 0x000fc4000001ff00 */
[----:B------:R-:W-:Y:S02]  /*16c0*/  CS2R R28, SRZ ;  /* 0x00000000001c7805 */ /* 0x000fe4000001ff00 */
[----:B------:R-:W-:Y:S01]  /*16d0*/  CS2R R30, SRZ ;  /* 0x00000000001e7805 */ /* 0x000fe2000001ff00 */
[----:B------:R-:W-:Y:S01]  /*16e0*/  ULOP3.LUT UR11, UR11, 0x3fff, URZ, 0xc0, !UPT ;  /* 0x00003fff0b0b7892 */ /* 0x000fe2000f8ec03f */
        /* <DEDUP_REMOVED lines=11> */
[----:B------:R-:W-:Y:S01]  /*17a0*/  CS2R R54, SRZ ;  /* 0x0000000000367805 */ /* 0x000fe2000001ff00 */
[----:B--2---:R-:W-:Y:S06]  /*17b0*/  @!P1 BRA `(.L_x_18) ;  /* 0x0000000800549947 */ /* 0x004fec0003800000 */
[----:B------:R-:W-:-:S13]  /*17c0*/  ISETP.NE.AND P2, PT, R146, 0x3, PT ;  /* 0x000000039200780c */ /* 0x000fda0003f45270 */
[----:B------:R-:W-:Y:S05]  /*17d0*/  @!P2 BRA `(.L_x_19) ;  /* 0x000000000004a947 */ /* 0x000fea0003800000 */
[----:B------:R-:W-:Y:S01]  /*17e0*/  BPT.TRAP 0x1 ;  /* 0x000000040000795c */ /* 0x000fe20000300000 */
.L_x_19:
[----:B------:R-:W-:Y:S01]  /*17f0*/  ULEA UR6, UR5, UR10, 0x3 ;  /* 0x0000000a05067291 */ /* 0x000fe2000f8e183f */
[----:B------:R-:W-:-:S05]  /*1800*/  IMAD.U32 R11, RZ, RZ, UR4 ;  /* 0x00000004ff0b7e24 */ /* 0x000fca000f8e00ff */
[----:B------:R-:W-:-:S04]  /*1810*/  SHF.L.U32 R11, R11, 0x1f, RZ ;  /* 0x0000001f0b0b7819 */ /* 0x000fc800000006ff */
[----:B------:R0:W1:Y:S01]  /*1820*/  SYNCS.PHASECHK.TRANS64.TRYWAIT P1, [UR6], R11 ;  /* 0x0000000bff0075a7 */ /* 0x0000620008020146 */
[----:B------:R-:W-:Y:S05]  /*1830*/  @!P2 BRA `(.L_x_20) ;  /* 0x000000000004a947 */ /* 0x000fea0003800000 */
[----:B------:R-:W-:Y:S01]  /*1840*/  BPT.TRAP 0x1 ;  /* 0x000000040000795c */ /* 0x000fe20000300000 */
.L_x_20:
[----:B-1----:R-:W-:Y:S05]  /*1850*/  @P1 BRA `(.L_x_21) ;  /* 0x0000000000081947 */ /* 0x002fea0003800000 */
[----:B------:R-:W1:Y:S02]  /*1860*/  SYNCS.PHASECHK.TRANS64.TRYWAIT P1, [UR6], R11 ;  /* 0x0000000bff0075a7 */ /* 0x000e640008020146 */
[----:B-1----:R-:W-:Y:S05]  /*1870*/  @!P1 BRA `(.L_x_22) ;  /* 0x0000008000909947 */ /* 0x002fea0003800000 */
.L_x_21:
[----:B------:R-:W-:Y:S01]  /*1880*/  UIADD3 UR6, UR10, 0x2c180, URZ ;  /* 0x0002c1800a067890 */ /* 0x000fe2000fffe03f */
[----:B------:R-:W-:Y:S01]  /*1890*/  WARPGROUP.ARRIVE ;  /* 0x00000000000079c5 */ /* 0x000fe20000000000 */
[----:B------:R-:W-:Y:S01]  /*18a0*/  ULOP3.LUT UR8, UR11, 0x10000, URZ, 0xfc, !UPT ;  /* 0x000100000b087892 */ /* 0x000fe2000f8efc3f */
[----:B------:R-:W-:Y:S01]  /*18b0*/  CS2R R20, SRZ ;  /* 0x0000000000147805 */ /* 0x000fe2000001ff00 */
[----:B------:R-:W-:Y:S01]  /*18c0*/  USHF.R.U32.HI UR6, URZ, 0x4, UR6 ;  /* 0x000000043f067899 */ /* 0x000fe20008011606 */
[----:B------:R-:W-:Y:S01]  /*18d0*/  CS2R R18, SRZ ;  /* 0x0000000000127805 */ /* 0x000fe2000001ff00 */
[----:B------:R-:W-:Y:S01]  /*18e0*/  ULEA UR8, UR5, UR8, 0xa ;  /* 0x0000000805087291 */ /* 0x000fe2000f8e503f */
[----:B------:R-:W-:Y:S01]  /*18f0*/  CS2R R22, SRZ ;  /* 0x0000000000167805 */ /* 0x000fe2000001ff00 */
[----:B------:R-:W-:Y:S01]  /*1900*/  ULOP3.LUT UR6, UR6, 0x3fff, URZ, 0xc0, !UPT ;  /* 0x00003fff06067892 */ /* 0x000fe2000f8ec03f */
[----:B------:R-:W-:Y:S01]  /*1910*/  CS2R R88, SRZ ;  /* 0x0000000000587805 */ /* 0x000fe2000001ff00 */
[----:B------:R-:W-:Y:S01]  /*1920*/  UMOV UR13, 0x80000020 ;  /* 0x80000020000d7882 */ /* 0x000fe20000000000 */
[----:B------:R-:W-:Y:S01]  /*1930*/  UMOV UR15, 0x80000020 ;  /* 0x80000020000f7882 */ /* 0x000fe20000000000 */
[----:B------:R-:W-:Y:S01]  /*1940*/  ULOP3.LUT UR6, UR6, 0x10000, URZ, 0xfc, !UPT ;  /* 0x0001000006067892 */ /* 0x000fe2000f8efc3f */
[----:B------:R-:W-:Y:S01]  /*1950*/  CS2R R90, SRZ ;  /* 0x00000000005a7805 */ /* 0x000fe2000001ff00 */
[----:B------:R-:W-:Y:S01]  /*1960*/  UMOV UR12, UR8 ;  /* 0x00000008000c7c82 */ /* 0x000fe20008000000 */
[----:B------:R-:W-:Y:S01]  /*1970*/  CS2R R92, SRZ ;  /* 0x00000000005c7805 */ /* 0x000fe2000001ff00 */
[----:B------:R-:W-:Y:S01]  /*1980*/  ULEA UR7, UR5, UR6, 0x8 ;  /* 0x0000000605077291 */ /* 0x000fe2000f8e403f */
[----:B------:R-:W-:Y:S01]  /*1990*/  CS2R R94, SRZ ;  /* 0x00000000005e7805 */ /* 0x000fe2000001ff00 */
[----:B------:R-:W-:Y:S01]  /*19a0*/  UIADD3 UR6, UR8, 0x200, URZ ;  /* 0x0000020008067890 */ /* 0x000fe2000fffe03f */
[----:B------:R-:W-:-:S02]  /*19b0*/  CS2R R96, SRZ ;  /* 0x0000000000607805 */ /* 0x000fc4000001ff00 */
[----:B------:R-:W-:Y:S02]  /*19c0*/  CS2R R98, SRZ ;  /* 0x0000000000627805 */ /* 0x000fe4000001ff00 */
[----:B------:R-:W-:Y:S02]  /*19d0*/  CS2R R100, SRZ ;  /* 0x0000000000647805 */ /* 0x000fe4000001ff00 */
[----:B------:R-:W-:Y:S01]  /*19e0*/  CS2R R102, SRZ ;  /* 0x0000000000667805 */ /* 0x000fe2000001ff00 */
[----:B------:R-:W-:Y:S01]  /*19f0*/  UMOV UR14, UR7 ;  /* 0x00000007000e7c82 */ /* 0x000fe20008000000 */
[----:B------:R-:W-:Y:S01]  /*1a00*/  CS2R R104, SRZ ;  /* 0x0000000000687805 */ /* 0x000fe2000001ff00 */
[----:B------:R-:W-:Y:S01]  /*1a10*/  QGMMA.64x64x32.F32.E5M2.E5M2 R56, gdesc[UR12], RZ, !UPT ;  /* 0x00e000000c3879f3 */ /* 0x000fe2000c7038ff */
[----:B------:R-:W-:Y:S01]  /*1a20*/  UMOV UR12, UR6 ;  /* 0x00000006000c7c82 */ /* 0x000fe20008000000 */
[----:B------:R-:W-:Y:S01]  /*1a30*/  UMOV UR13, 0x80000020 ;  /* 0x80000020000d7882 */ /* 0x000fe20000000000 */
[----:B------:R-:W-:Y:S01]  /*1a40*/  UMOV UR6, 0x2 ;  /* 0x0000000200067882 */ /* 0x000fe20000000000 */
[----:B------:R-:W-:Y:S01]  /*1a50*/  QGMMA.64x64x32.F32.E5M2.E5M2 R24, gdesc[UR12], RZ, !UPT ;  /* 0x00e000000c1879f3 */ /* 0x000fe2000c7038ff */
[----:B------:R-:W-:Y:S01]  /*1a60*/  UIADD3 UR14, UR7, 0x2, URZ ;  /* 0x00000002070e7890 */ /* 0x000fe2000fffe03f */
[----:B------:R-:W-:Y:S01]  /*1a70*/  CS2R R106, SRZ ;  /* 0x00000000006a7805 */ /* 0x000fe2000001ff00 */
[----:B------:R-:W-:Y:S01]  /*1a80*/  UIADD3 UR12, UR8, 0x2, URZ ;  /* 0x00000002080c7890 */ /* 0x000fe2000fffe03f */
[----:B------:R-:W-:Y:S01]  /*1a90*/  CS2R R108, SRZ ;  /* 0x00000000006c7805 */ /* 0x000fe2000001ff00 */
[----:B------:R-:W-:Y:S01]  /*1aa0*/  ULDC UR7, c[0x0][0x50c] ;  /* 0x0001430000077ab9 */ /* 0x000fe20000000800 */
[----:B------:R-:W-:Y:S01]  /*1ab0*/  UIADD3 UR8, UR8, 0x202, URZ ;  /* 0x0000020208087890 */ /* 0x000fe2000fffe03f */
[----:B------:R-:W-:Y:S01]  /*1ac0*/  CS2R R110, SRZ ;  /* 0x00000000006e7805 */ /* 0x000fe2000001ff00 */
[----:B------:R-:W-:Y:S01]  /*1ad0*/  UISETP.NE.AND UP0, UPT, UR7, 0x2, UPT ;  /* 0x000000020700788c */ /* 0x000fe2000bf05270 */
[----:B------:R-:W-:Y:S01]  /*1ae0*/  CS2R R112, SRZ ;  /* 0x0000000000707805 */ /* 0x000fe2000001ff00 */
[----:B------:R-:W-:Y:S01]  /*1af0*/  UMOV UR13, 0x80000020 ;  /* 0x80000020000d7882 */ /* 0x000fe20000000000 */
[----:B------:R-:W-:Y:S01]  /*1b00*/  UMOV UR15, 0x80000020 ;  /* 0x80000020000f7882 */ /* 0x000fe20000000000 */
[----:B------:R-:W-:Y:S01]  /*1b10*/  USEL UR7, URZ, 0x1, UP0 ;  /* 0x000000013f077887 */ /* 0x000fe20008000000 */
[----:B------:R-:W-:-:S02]  /*1b20*/  CS2R R114, SRZ ;  /* 0x0000000000727805 */ /* 0x000fc4000001ff00 */
[----:B------:R-:W-:Y:S02]  /*1b30*/  CS2R R116, SRZ ;  /* 0x0000000000747805 */ /* 0x000fe4000001ff00 */
[----:B------:R-:W-:Y:S02]  /*1b40*/  CS2R R118, SRZ ;  /* 0x0000000000767805 */ /* 0x000fe4000001ff00 */
[----:B------:R-:W-:Y:S02]  /*1b50*/  CS2R R120, SRZ ;  /* 0x0000000000787805 */ /* 0x000fe4000001ff00 */
[----:B------:R-:W-:Y:S02]  /*1b60*/  CS2R R122, SRZ ;  /* 0x00000000007a7805 */ /* 0x000fe4000001ff00 */
[----:B------:R-:W-:Y:S02]  /*1b70*/  ISETP.NE.AND P1, PT, RZ, UR7, PT ;  /* 0x00000007ff007c0c */ /* 0x000fe4000bf25270 */
        /* <DEDUP_REMOVED lines=10> */
[----:B------:R-:W-:Y:S01]  /*1c20*/  CS2R R144, SRZ ;  /* 0x0000000000907805 */ /* 0x000fe2000001ff00 */
[----:B------:R-:W-:Y:S01]  /*1c30*/  QGMMA.64x64x32.F32.E5M2.E5M2 R56, gdesc[UR12], R56 ;  /* 0x00e000000c3879f3 */ /* 0x000fe20008703838 */
[----:B------:R-:W-:Y:S01]  /*1c40*/  UMOV UR12, UR8 ;  /* 0x00000008000c7c82 */ /* 0x000fe20008000000 */
[----:B------:R-:W-:Y:S02]  /*1c50*/  UMOV UR13, 0x80000020 ;  /* 0x80000020000d7882 */ /* 0x000fe40000000000 */
[----:B------:R-:W-:Y:S01]  /*1c60*/  QGMMA.64x64x32.F32.E5M2.E5M2 R24, gdesc[UR12], R24, gsb0 ;  /* 0x00e000000c1879f3 */ /* 0x000fe20008003818 */
[----:B------:R-:W-:Y:S05]  /*1c70*/  @!P1 BRA `(.L_x_23) ;  /* 0x0000000400089947 */ /* 0x000fea0003800000 */
[----:B------:R-:W-:Y:S02]  /*1c80*/  WARPGROUP.DEPBAR.LE gsb0, 0x0 ;  /* 0x00008000000079c5 */ /* 0x000fe40000010000 */
[----:B------:R-:W-:-:S01]  /*1c90*/  FADD R145, RZ, R56 ;  /* 0x00000038ff917221 */ /* 0x000fc20000000000 */
[----:B------:R-:W-:Y:S01]  /*1ca0*/  FADD R144, RZ, R57 ;  /* 0x00000039ff907221 */ /* 0x000fe20000000000 */
        /* <DEDUP_REMOVED lines=62> */
[----:B------:R-:W-:-:S06]  /*2090*/  UMOV UR6, URZ ;  /* 0x0000003f00067c82 */ /* 0x000fcc0008000000 */
.L_x_23:
[----:B------:R-:W-:-:S04]  /*20a0*/  UIADD3 UR18, UR5, 0x1, URZ ;  /* 0x0000000105127890 */ /* 0x000fc8000fffe03f */
[----:B------:R-:W-:-:S04]  /*20b0*/  UISETP.NE.AND UP0, UPT, UR18, 0xb, UPT ;  /* 0x0000000b1200788c */ /* 0x000fc8000bf05270 */
[----:B------:R-:W-:Y:S02]  /*20c0*/  USEL UR8, URZ, 0x1, UP0 ;  /* 0x000000013f087887 */ /* 0x000fe40008000000 */
[----:B------:R-:W-:Y:S02]  /*20d0*/  USEL UR18, UR18, URZ, UP0 ;  /* 0x0000003f12127287 */ /* 0x000fe40008000000 */
[----:B------:R-:W-:-:S06]  /*20e0*/  ULOP3.LUT UR8, UR4, UR8, URZ, 0x3c, !UPT ;  /* 0x0000000804087292 */ /* 0x000fcc000f8e3c3f */
[----:B------:R-:W-:Y:S01]  /*20f0*/  IMAD.U32 R15, RZ, RZ, UR8 ;  /* 0x00000008ff0f7e24 */ /* 0x000fe2000f8e00ff */
[----:B------:R-:W-:-:S06]  /*2100*/  UMOV UR8, 0x1 ;  /* 0x0000000100087882 */ /* 0x000fcc0000000000 */
.L_x_18:
[----:B------:R-:W-:-:S04]  /*2110*/  UISETP.LT.AND UP0, UPT, UR9, 0x1, UPT ;  /* 0x000000010900788c */ /* 0x000fc8000bf01270 */
[----:B------:R-:W-:-:S04]  /*2120*/  USEL UR12, UR9, 0x1, UP0 ;  /* 0x00000001090c7887 */ /* 0x000fc80008000000 */
[----:B------:R-:W-:-:S04]  /*2130*/  UIADD3 UR12, UR9, -UR12, URZ ;  /* 0x8000000c090c7290 */ /* 0x000fc8000fffe03f */
[----:B------:R-:W-:-:S06]  /*2140*/  UISETP.GE.AND UP0, UPT, UR12, 0x1, UPT ;  /* 0x000000010c00788c */ /* 0x000fcc000bf06270 */
[----:B------:R-:W-:-:S13]  /*2150*/  PLOP3.LUT P1, PT, PT, PT, UP0, 0x80, 0x0 ;  /* 0x000000000000781c */ /* 0x000fda0003f2f008 */
[----:B------:R-:W-:Y:S05]  /*2160*/  @!P1 BRA `(.L_x_24) ;  /* 0x00000008002c9947 */ /* 0x000fea0003800000 */
[----:B01----:R-:W-:Y:S01]  /*2170*/  IMAD.U32 R11, RZ, RZ, UR12 ;  /* 0x0000000cff0b7e24 */ /* 0x003fe2000f8e00ff */
[----:B------:R-:W-:Y:S01]  /*2180*/  ULDC UR20, c[0x0][0x50c] ;  /* 0x0001430000147ab9 */ /* 0x000fe20000000800 */
[----:B------:R-:W-:-:S07]  /*2190*/  IMAD.U32 R12, RZ, RZ, UR5 ;  /* 0x00000005ff0c7e24 */ /* 0x000fce000f8e00ff */
.L_x_32:
[----:B------:R-:W-:-:S13]  /*21a0*/  ISETP.NE.AND P2, PT, R146, 0x3, PT ;  /* 0x000000039200780c */ /* 0x000fda0003f45270 */
[----:B0-----:R-:W-:Y:S05]  /*21b0*/  @!P2 BRA `(.L_x_25) ;  /* 0x000000000004a947 */ /* 0x001fea0003800000 */
[----:B------:R-:W-:Y:S01]  /*21c0*/  BPT.TRAP 0x1 ;  /* 0x000000040000795c */ /* 0x000fe20000300000 */
.L_x_25:
[----:B------:R-:W0:Y:S01]  /*21d0*/  S2UR UR12, SR_CgaCtaId ;  /* 0x00000000000c79c3 */ /* 0x000e220000008800 */
[----:B------:R-:W-:Y:S01]  /*21e0*/  UMOV UR10, 0x400 ;  /* 0x00000400000a7882 */ /* 0x000fe20000000000 */
[----:B------:R-:W-:Y:S01]  /*21f0*/  SHF.L.U32 R13, R15, 0x1f, RZ ;  /* 0x0000001f0f0d7819 */ /* 0x000fe200000006ff */
[----:B0-----:R-:W-:-:S04]  /*2200*/  ULEA UR10, UR12, UR10, 0x18 ;  /* 0x0000000a0c0a7291 */ /* 0x001fc8000f8ec03f */
[----:B------:R-:W-:-:S09]  /*2210*/  ULEA UR12, UR18, UR10, 0x3 ;  /* 0x0000000a120c7291 */ /* 0x000fd2000f8e183f */
[----:B------:R0:W1:Y:S01]  /*2220*/  SYNCS.PHASECHK.TRANS64.TRYWAIT P1, [UR12], R13 ;  /* 0x0000000dff0075a7 */ /* 0x000062000802014c */
[----:B------:R-:W-:Y:S05]  /*2230*/  @!P2 BRA `(.L_x_26) ;  /* 0x000000000004a947 */ /* 0x000fea0003800000 */
[----:B------:R-:W-:Y:S01]  /*2240*/  BPT.TRAP 0x1 ;  /* 0x000000040000795c */ /* 0x000fe20000300000 */
.L_x_26:
[----:B-1----:R-:W-:Y:S05]  /*2250*/  @P1 BRA `(.L_x_27) ;  /* 0x0000000000081947 */ /* 0x002fea0003800000 */
[----:B------:R-:W1:Y:S02]  /*2260*/  SYNCS.PHASECHK.TRANS64.TRYWAIT P1, [UR12], R13 ;  /* 0x0000000dff0075a7 */ /* 0x000e64000802014c */
[----:B-1----:R-:W-:Y:S05]  /*2270*/  @!P1 BRA `(.L_x_28) ;  /* 0x0000007800289947 */ /* 0x002fea0003800000 */
.L_x_27:
[----:B------:R-:W-:Y:S01]  /*2280*/  UIADD3 UR12, UR10, 0x2c180, URZ ;  /* 0x0002c1800a0c7890 */ /* 0x000fe2000fffe03f */
[----:B------:R-:W-:Y:S01]  /*2290*/  WARPGROUP.ARRIVE ;  /* 0x00000000000079c5 */ /* 0x000fe20000000000 */
[----:B------:R-:W-:Y:S02]  /*22a0*/  UISETP.NE.AND UP0, UPT, UR7, URZ, UPT ;  /* 0x0000003f0700728c */ /* 0x000fe4000bf05270 */
[----:B------:R-:W-:Y:S02]  /*22b0*/  USHF.R.U32.HI UR12, URZ, 0x4, UR12 ;  /* 0x000000043f0c7899 */ /* 0x000fe4000801160c */
[----:B------:R-:W-:Y:S02]  /*22c0*/  USEL UR8, UR8, URZ, !UP0 ;  /* 0x0000003f08087287 */ /* 0x000fe4000c000000 */
[----:B------:R-:W-:Y:S02]  /*22d0*/  ULOP3.LUT UR12, UR12, 0x3fff, URZ, 0xc0, !UPT ;  /* 0x00003fff0c0c7892 */ /* 0x000fe4000f8ec03f */
[----:B------:R-:W-:-:S02]  /*22e0*/  ULOP3.LUT UR7, UR11, 0x10000, URZ, 0xfc, !UPT ;  /* 0x000100000b077892 */ /* 0x000fc4000f8efc3f */
[----:B------:R-:W-:Y:S02]  /*22f0*/  ULOP3.LUT UR12, UR12, 0x10000, URZ, 0xfc, !UPT ;  /* 0x000100000c0c7892 */ /* 0x000fe4000f8efc3f */
[----:B------:R-:W-:Y:S02]  /*2300*/  UISETP.NE.U32.AND UP0, UPT, UR8, URZ, UPT ;  /* 0x0000003f0800728c */ /* 0x000fe4000bf05070 */
[----:B------:R-:W-:Y:S02]  /*2310*/  ULEA UR8, UR18, UR7, 0xa ;  /* 0x0000000712087291 */ /* 0x000fe4000f8e503f */
[----:B------:R-:W-:Y:S02]  /*2320*/  ULEA UR7, UR18, UR12, 0x8 ;  /* 0x0000000c12077291 */ /* 0x000fe4000f8e403f */
[----:B------:R-:W-:Y:S01]  /*2330*/  UIADD3 UR19, UR8, 0x200, URZ ;  /* 0x0000020008137890 */ /* 0x000fe2000fffe03f */
[----:B------:R-:W-:Y:S02]  /*2340*/  UMOV UR13, 0x80000020 ;  /* 0x80000020000d7882 */ /* 0x000fe40000000000 */
[----:B------:R-:W-:Y:S01]  /*2350*/  UMOV UR12, UR8 ;  /* 0x00000008000c7c82 */ /* 0x000fe20008000000 */
[----:B------:R-:W-:Y:S01]  /*2360*/  UMOV UR15, 0x80000020 ;  /* 0x80000020000f7882 */ /* 0x000fe20000000000 */
[----:B------:R-:W-:Y:S01]  /*2370*/  UMOV UR14, UR7 ;  /* 0x00000007000e7c82 */ /* 0x000fe20008000000 */
[----:B------:R-:W-:Y:S01]  /*2380*/  UIADD3 UR6, UR6, 0x2, URZ ;  /* 0x0000000206067890 */ /* 0x000fe2000fffe03f */
[----:B------:R-:W-:Y:S01]  /*2390*/  QGMMA.64x64x32.F32.E5M2.E5M2 R56, gdesc[UR12], R56, UP0 ;  /* 0x00e000000c3879f3 */ /* 0x000fe2000bf03838 */
[----:B------:R-:W-:Y:S01]  /*23a0*/  UMOV UR12, UR19 ;  /* 0x00000013000c7c82 */ /* 0x000fe20008000000 */
[----:B------:R-:W-:-:S02]  /*23b0*/  UMOV UR13, 0x80000020 ;  /* 0x80000020000d7882 */ /* 0x000fc40000000000 */
[----:B------:R-:W-:Y:S01]  /*23c0*/  QGMMA.64x64x32.F32.E5M2.E5M2 R24, gdesc[UR12], R24, UP0 ;  /* 0x00e000000c1879f3 */ /* 0x000fe2000bf03818 */
[----:B------:R-:W-:Y:S02]  /*23d0*/  UIADD3 UR12, UR8, 0x2, URZ ;  /* 0x00000002080c7890 */ /* 0x000fe4000fffe03f */
[----:B------:R-:W-:Y:S02]  /*23e0*/  UIADD3 UR14, UR7, 0x2, URZ ;  /* 0x00000002070e7890 */ /* 0x000fe4000fffe03f */
[----:B------:R-:W-:Y:S01]  /*23f0*/  UIADD3 UR8, UR8, 0x202, URZ ;  /* 0x0000020208087890 */ /* 0x000fe2000fffe03f */
[----:B------:R-:W-:Y:S01]  /*2400*/  UMOV UR13, 0x80000020 ;  /* 0x80000020000d7882 */ /* 0x000fe20000000000 */
[----:B------:R-:W-:Y:S01]  /*2410*/  UMOV UR15, 0x80000020 ;  /* 0x80000020000f7882 */ /* 0x000fe20000000000 */
[----:B------:R-:W-:-:S04]  /*2420*/  UISETP.NE.AND UP0, UPT, UR6, UR20, UPT ;  /* 0x000000140600728c */ /* 0x000fc8000bf05270 */
[----:B------:R-:W-:-:S06]  /*2430*/  USEL UR7, URZ, 0x1, UP0 ;  /* 0x000000013f077887 */ /* 0x000fcc0008000000 */
[----:B------:R-:W-:Y:S01]  /*2440*/  ISETP.NE.AND P1, PT, RZ, UR7, PT ;  /* 0x00000007ff007c0c */ /* 0x000fe2000bf25270 */
[----:B------:R-:W-:Y:S01]  /*2450*/  QGMMA.64x64x32.F32.E5M2.E5M2 R56, gdesc[UR12], R56 ;  /* 0x00e000000c3879f3 */ /* 0x000fe20008703838 */
[----:B------:R-:W-:Y:S01]  /*2460*/  UMOV UR12, UR8 ;  /* 0x00000008000c7c82 */ /* 0x000fe20008000000 */
[----:B------:R-:W-:Y:S02]  /*2470*/  UMOV UR13, 0x80000020 ;  /* 0x80000020000d7882 */ /* 0x000fe40000000000 */
[----:B------:R-:W-:Y:S03]  /*2480*/  QGMMA.64x64x32.F32.E5M2.E5M2 R24, gdesc[UR12], R24, gsb0 ;  /* 0x00e000000c1879f3 */ /* 0x000fe60008003818 */
[----:B------:R-:W-:-:S05]  /*2490*/  WARPGROUP.DEPBAR.LE gsb0, 0x1 ;  /* 0x00008000000079c5 */ /* 0x000fca0000010100 */
[----:B------:R-:W-:Y:S05]  /*24a0*/  @!P1 BRA `(.L_x_29) ;  /* 0x0000000400089947 */ /* 0x000fea0003800000 */
[----:B------:R-:W-:Y:S02]  /*24b0*/  WARPGROUP.DEPBAR.LE gsb0, 0x0 ;  /* 0x00008000000079c5 */ /* 0x000fe40000010000 */
[----:B------:R-:W-:-:S01]  /*24c0*/  FADD R145, R56, R145 ;  /* 0x0000009138917221 */ /* 0x000fc20000000000 */
[----:B------:R-:W-:Y:S01]  /*24d0*/  FADD R144, R57, R144 ;  /* 0x0000009039907221 */ /* 0x000fe20000000000 */
        /* <DEDUP_REMOVED lines=62> */
[----:B------:R-:W-:-:S06]  /*28c0*/  UMOV UR6, URZ ;  /* 0x0000003f00067c82 */ /* 0x000fcc0008000000 */
.L_x_29:
[----:B------:R-:W-:Y:S05]  /*28d0*/  @!P2 BRA `(.L_x_30) ;  /* 0x000000000004a947 */ /* 0x000fea0003800000 */
[----:B------:R-:W-:Y:S01]  /*28e0*/  BPT.TRAP 0x1 ;  /* 0x000000040000795c */ /* 0x000fe20000300000 */
.L_x_30:
[----:B01----:R-:W-:Y:S02]  /*28f0*/  @P0 LEA R13, R12, UR10, 0x3 ;  /* 0x0000000a0c0d0c11 */ /* 0x003fe4000f8e18ff */
[----:B------:R-:W-:-:S03]  /*2900*/  ISETP.GT.U32.AND P1, PT, R4, 0x1, PT ;  /* 0x000000010400780c */ /* 0x000fc60003f24070 */
[----:B------:R-:W-:-:S05]  /*2910*/  @P0 VIADD R14, R13, 0x58 ;  /* 0x000000580d0e0836 */ /* 0x000fca0000000000 */
[----:B------:R-:W-:-:S04]  /*2920*/  @P0 PRMT R14, R5, 0x654, R14 ;  /* 0x00000654050e0816 */ /* 0x000fc8000000000e */
[----:B------:R0:W-:Y:S01]  /*2930*/  @P0 SYNCS.ARRIVE.TRANS64.RED.A1T0 RZ, [R14+URZ], RZ ;  /* 0x000000ff0eff09a7 */ /* 0x0001e2000810043f */
[----:B------:R-:W-:Y:S05]  /*2940*/  @P1 BRA `(.L_x_31) ;  /* 0x0000000000041947 */ /* 0x000fea0003800000 */
[----:B------:R-:W-:Y:S01]  /*2950*/  BPT.TRAP 0x1 ;  /* 0x000000040000795c */ /* 0x000fe20000300000 */
.L_x_31:
[----:B------:R-:W-:Y:S01]  /*2960*/  UIADD3 UR18, UR18, 0x1, URZ ;  /* 0x0000000112127890 */ /* 0x000fe2000fffe03f */
[C---:B------:R-:W-:Y:S01]  /*2970*/  ISETP.GT.AND P2, PT, R11.reuse, 0x1, PT ;  /* 0x000000010b00780c */ /* 0x040fe20003f44270 */
[----:B------:R-:W-:Y:S02]  /*2980*/  VIADD R12, R12, 0x1 ;  /* 0x000000010c0c7836 */ /* 0x000fe40000000000 */
[----:B------:R-:W-:Y:S01]  /*2990*/  UISETP.NE.AND UP0, UPT, UR18, 0xb, UPT ;  /* 0x0000000b1200788c */ /* 0x000fe2000bf05270 */
[----:B------:R-:W-:Y:S02]  /*29a0*/  VIADD R11, R11, 0xffffffff ;  /* 0xffffffff0b0b7836 */ /* 0x000fe40000000000 */
[C---:B------:R-:W-:Y:S01]  /*29b0*/  ISETP.NE.AND P1, PT, R12.reuse, 0xb, PT ;  /* 0x0000000b0c00780c */ /* 0x040fe20003f25270 */
[----:B------:R-:W-:Y:S02]  /*29c0*/  USEL UR8, URZ, 0x1, UP0 ;  /* 0x000000013f087887 */ /* 0x000fe40008000000 */
[----:B------:R-:W-:Y:S01]  /*29d0*/  USEL UR18, UR18, URZ, UP0 ;  /* 0x0000003f12127287 */ /* 0x000fe20008000000 */
[----:B------:R-:W-:-:S03]  /*29e0*/  SEL R12, R12, RZ, P1 ;  /* 0x000000ff0c0c7207 */ /* 0x000fc60000800000 */
[----:B------:R-:W-:Y:S01]  /*29f0*/  LOP3.LUT R15, R15, UR8, RZ, 0x3c, !PT ;  /* 0x000000080f0f7c12 */ /* 0x000fe2000f8e3cff */
[----:B------:R-:W-:Y:S01]  /*2a00*/  UMOV UR8, 0x1 ;  /* 0x0000000100087882 */ /* 0x000fe20000000000 */
[----:B------:R-:W-:Y:S06]  /*2a10*/  @P2 BRA `(.L_x_32) ;  /* 0xfffffff400e02947 */ /* 0x000fec000383ffff */
.L_x_24:
[----:B------:R-:W-:Y:S01]  /*2a20*/  UISETP.NE.AND UP0, UPT, UR6, URZ, UPT ;  /* 0x0000003f0600728c */ /* 0x000fe2000bf05270 */
[----:B01----:R-:W0:Y:S03]  /*2a30*/  LDC R11, c[0x0][0x28c] ;  /* 0x0000a300ff0b7b82 */ /* 0x003e260000000800 */
[----:B------:R-:W-:-:S06]  /*2a40*/  USEL UR6, URZ, 0x1, !UP0 ;  /* 0x000000013f067887 */ /* 0x000fcc000c000000 */
[----:B------:R-:W-:Y:S02]  /*2a50*/  ISETP.NE.AND P1, PT, RZ, UR6, PT ;  /* 0x00000006ff007c0c */ /* 0x000fe4000bf25270 */
[----:B0-----:R-:W-:-:S11]  /*2a60*/  ISETP.GE.AND P2, PT, R11, 0x1, PT ;  /* 0x000000010b00780c */ /* 0x001fd60003f46270 */
[----:B------:R-:W-:Y:S05]  /*2a70*/  @!P1 BRA `(.L_x_33) ;  /* 0x0000000400049947 */ /* 0x000fea0003800000 */
[----:B------:R-:W-:Y:S02]  /*2a80*/  WARPGROUP.DEPBAR.LE gsb0, 0x0 ;  /* 0x00008000000079c5 */ /* 0x000fe40000010000 */
[----:B------:R-:W-:Y:S01]  /*2a90*/  FADD R145, R56, R145 ;  /* 0x0000009138917221 */ /* 0x000fe20000000000 */
        /* <DEDUP_REMOVED lines=62> */
[----:B------:R-:W-:-:S07]  /*2e80*/  FADD R20, R20, R55 ;  /* 0x0000003714147221 */ /* 0x000fce0000000000 */
.L_x_33:
[----:B------:R-:W-:Y:S02]  /*2e90*/  WARPGROUP.DEPBAR.LE gsb0, 0x0 ;  /* 0x00008000000079c5 */ /* 0x000fe40000010000 */
[----:B------:R-:W-:Y:S05]  /*2ea0*/  @!P2 BRA `(.L_x_34) ;  /* 0x000000000050a947 */ /* 0x000fea0003800000 */
[----:B------:R-:W-:-:S13]  /*2eb0*/  ISETP.NE.AND P1, PT, R146, 0x3, PT ;  /* 0x000000039200780c */ /* 0x000fda0003f25270 */
[----:B------:R-:W-:Y:S05]  /*2ec0*/  @!P1 BRA `(.L_x_35) ;  /* 0x0000000000049947 */ /* 0x000fea0003800000 */
[----:B------:R-:W-:Y:S01]  /*2ed0*/  BPT.TRAP 0x1 ;  /* 0x000000040000795c */ /* 0x000fe20000300000 */
.L_x_35:
[----:B------:R-:W-:Y:S01]  /*2ee0*/  BSSY B0, `(.L_x_36) ;  /* 0x000000e000007945 */ /* 0x000fe20003800000 */
[----:B------:R-:W-:-:S03]  /*2ef0*/  ISETP.GT.U32.AND P1, PT, R4, 0x1, PT ;  /* 0x000000010400780c */ /* 0x000fc60003f24070 */
[----:B------:R-:W-:Y:S10]  /*2f00*/  @!P0 BRA `(.L_x_37) ;  /* 0x00000000002c8947 */ /* 0x000ff40003800000 */
[----:B------:R-:W-:-:S04]  /*2f10*/  UISETP.LT.AND UP0, UPT, UR9, 0x1, UPT ;  /* 0x000000010900788c */ /* 0x000fc8000bf01270 */
[----:B------:R-:W-:-:S04]  /*2f20*/  USEL UR8, UR9, 0x1, UP0 ;  /* 0x0000000109087887 */ /* 0x000fc80008000000 */
[----:B------:R-:W-:-:S04]  /*2f30*/  UIADD3 UR8, UR5, UR9, -UR8 ;  /* 0x0000000905087290 */ /* 0x000fc8000fffe808 */
[----:B------:R-:W-:-:S04]  /*2f40*/  UIMAD.WIDE.U32 UR6, UR8, -0x45d1745d, URZ ;  /* 0xba2e8ba3080678a5 */ /* 0x000fc8000f8e003f */
[----:B------:R-:W-:-:S04]  /*2f50*/  USHF.R.U32.HI UR6, URZ, 0x3, UR7 ;  /* 0x000000033f067899 */ /* 0x000fc80008011607 */
[----:B------:R-:W-:-:S04]  /*2f60*/  UIMAD UR8, UR6, -0xb, UR8 ;  /* 0xfffffff5060878a4 */ /* 0x000fc8000f8e0208 */
[----:B------:R-:W-:-:S04]  /*2f70*/  ULEA UR8, UR8, UR10, 0x3 ;  /* 0x0000000a08087291 */ /* 0x000fc8000f8e183f */
[----:B------:R-:W-:-:S06]  /*2f80*/  UIADD3 UR8, UR8, 0x58, URZ ;  /* 0x0000005808087890 */ /* 0x000fcc000fffe03f */
[----:B------:R-:W-:-:S05]  /*2f90*/  IMAD.U32 R12, RZ, RZ, UR8 ;  /* 0x00000008ff0c7e24 */ /* 0x000fca000f8e00ff */
[----:B------:R-:W-:-:S04]  /*2fa0*/  PRMT R11, R5, 0x654, R12 ;  /* 0x00000654050b7816 */ /* 0x000fc8000000000c */
[----:B------:R0:W-:Y:S03]  /*2fb0*/  SYNCS.ARRIVE.TRANS64.RED.A1T0 RZ, [R11+URZ], RZ ;  /* 0x000000ff0bff79a7 */ /* 0x0001e6000810043f */
.L_x_37:
[----:B------:R-:W-:Y:S05]  /*2fc0*/  BSYNC B0 ;  /* 0x0000000000007941 */ /* 0x000fea0003800000 */
.L_x_36:
[----:B------:R-:W-:Y:S05]  /*2fd0*/  @P1 BRA `(.L_x_34) ;  /* 0x0000000000041947 */ /* 0x000fea0003800000 */
[----:B------:R-:W-:Y:S01]  /*2fe0*/  BPT.TRAP 0x1 ;  /* 0x000000040000795c */ /* 0x000fe20000300000 */
.L_x_34:
[----:B------:R-:W1:Y:S01]  /*2ff0*/  LDC R15, c[0x0][0x288] ;  /* 0x0000a200ff0f7b82 */ /* 0x000e620000000800 */
[--C-:B0-----:R-:W-:Y:S01]  /*3000*/  SHF.R.U32.HI R11, RZ, 0x2, R0.reuse ;  /* 0x00000002ff0b7819 */ /* 0x101fe20000011600 */
[----:B------:R-:W-:Y:S01]  /*3010*/  IMAD.SHL.U32 R31, R10, 0x40, RZ ;  /* 0x000000400a1f7824 */ /* 0x000fe200078e00ff */
[----:B------:R-:W-:Y:S01]  /*3020*/  SHF.R.U32.HI R14, RZ, 0x7, R0 ;  /* 0x00000007ff0e7819 */ /* 0x000fe20000011600 */
[----:B------:R-:W-:Y:S01]  /*3030*/  UIADD3 UR5, UR9, UR5, URZ ;  /* 0x0000000509057290 */ /* 0x000fe2000fffe03f */
[----:B------:R-:W-:Y:S01]  /*3040*/  LOP3.LUT R12, R11, 0x7, RZ, 0xc0, !PT ;  /* 0x000000070b0c7812 */ /* 0x000fe200078ec0ff */
[----:B------:R-:W-:Y:S01]  /*3050*/  IMAD.SHL.U32 R26, R0, 0x2, RZ ;  /* 0x00000002001a7824 */ /* 0x000fe200078e00ff */
[----:B------:R-:W-:Y:S01]  /*3060*/  LOP3.LUT R11, R14, 0x1, RZ, 0xc0, !PT ;  /* 0x000000010e0b7812 */ /* 0x000fe200078ec0ff */
[----:B------:R-:W-:Y:S01]  /*3070*/  UISETP.GT.U32.AND UP0, UPT, UR5, 0xa, UPT ;  /* 0x0000000a0500788c */ /* 0x000fe2000bf04070 */
[C---:B------:R-:W-:Y:S01]  /*3080*/  LOP3.LUT R14, R0.reuse, 0x3, RZ, 0xc0, !PT ;  /* 0x00000003000e7812 */ /* 0x040fe200078ec0ff */
[----:B------:R-:W-:Y:S01]  /*3090*/  ULDC UR12, c[0x0][0x284] ;  /* 0x0000a100000c7ab9 */ /* 0x000fe20000000800 */
[----:B------:R-:W-:Y:S01]  /*30a0*/  LOP3.LUT R13, R0, 0x60, RZ, 0xc0, !PT ;  /* 0x00000060000d7812 */ /* 0x000fe200078ec0ff */
[----:B------:R-:W-:Y:S01]  /*30b0*/  UISETP.LT.U32.AND UP0, UPT, UR9, 0xb, UP0 ;  /* 0x0000000b0900788c */ /* 0x000fe20008701070 */
[----:B------:R-:W-:Y:S01]  /*30c0*/  SHF.R.S32.HI R34, RZ, 0x1f, R6 ;  /* 0x0000001fff227819 */ /* 0x000fe20000011406 */
[----:B------:R-:W-:Y:S01]  /*30d0*/  UISETP.GE.U32.AND UP1, UPT, UR9, 0xb, UPT ;  /* 0x0000000b0900788c */ /* 0x000fe2000bf26070 */
[----:B------:R-:W-:Y:S01]  /*30e0*/  SHF.R.U32.HI R13, RZ, 0x1, R13 ;  /* 0x00000001ff0d7819 */ /* 0x000fe2000001160d */
[----:B------:R-:W-:Y:S01]  /*30f0*/  ULDC.64 UR10, c[0x0][0x5d0] ;  /* 0x00017400000a7ab9 */ /* 0x000fe20000000a00 */
[----:B------:R-:W-:Y:S01]  /*3100*/  LOP3.LUT R26, R31, 0x6, R26, 0xf8, !PT ;  /* 0x000000061f1a7812 */ /* 0x000fe200078ef81a */
[----:B------:R-:W-:Y:S01]  /*3110*/  UIMAD.WIDE.U32 UR6, UR5, -0x45d1745d, URZ ;  /* 0xba2e8ba3050678a5 */ /* 0x000fe2000f8e003f */
[----:B------:R-:W-:Y:S01]  /*3120*/  IADD3 R16, RZ, -R13, -R12 ;  /* 0x8000000dff107210 */ /* 0x000fe20007ffe80c */
[----:B------:R-:W-:Y:S01]  /*3130*/  USEL UR8, URZ, 0x1, !UP0 ;  /* 0x000000013f087887 */ /* 0x000fe2000c000000 */
[----:B------:R-:W-:Y:S01]  /*3140*/  IMAD.SHL.U32 R33, R11, 0x40, RZ ;  /* 0x000000400b217824 */ /* 0x000fe200078e00ff */
[----:B------:R-:W-:Y:S01]  /*3150*/  SHF.R.S32.HI R27, RZ, 0x1f, R26 ;  /* 0x0000001fff1b7819 */ /* 0x000fe2000001141a */
[----:B------:R-:W-:Y:S01]  /*3160*/  USHF.R.U32.HI UR6, URZ, 0x3, UR7 ;  /* 0x000000033f067899 */ /* 0x000fe20008011607 */
[----:B-1----:R-:W-:Y:S01]  /*3170*/  IMAD R14, R14, -0x2, R15 ;  /* 0xfffffffe0e0e7824 */ /* 0x002fe200078e020f */
[----:B------:R-:W-:Y:S01]  /*3180*/  ISETP.GE.AND P1, PT, R31, R15, PT ;  /* 0x0000000f1f00720c */ /* 0x000fe20003f26270 */
[----:B------:R-:W-:Y:S01]  /*3190*/  IMAD.SHL.U32 R15, R7, 0x100, RZ ;  /* 0x00000100070f7824 */ /* 0x000fe200078e00ff */
[----:B------:R-:W-:Y:S01]  /*31a0*/  ULOP3.LUT UR4, UR4, UR8, URZ, 0x3c, !UPT ;  /* 0x0000000804047292 */ /* 0x000fe2000f8e3c3f */
[----:B------:R-:W-:Y:S01]  /*31b0*/  IMAD R16, R11, -0x40, R16 ;  /* 0xffffffc00b107824 */ /* 0x000fe200078e0210 */
[----:B------:R-:W-:Y:S01]  /*31c0*/  LOP3.LUT R33, R33, 0x40, R12, 0xe2, !PT ;  /* 0x0000004021217812 */ /* 0x000fe200078ee20c */
[----:B------:R-:W-:Y:S01]  /*31d0*/  IMAD R11, R34, UR10, RZ ;  /* 0x0000000a220b7c24 */ /* 0x000fe2000f8e02ff */
[----:B------:R-:W-:Y:S01]  /*31e0*/  ISETP.GE.OR P1, PT, R15, UR12, P1 ;  /* 0x0000000c0f007c0c */ /* 0x000fe20008f26670 */
[----:B------:R-:W-:Y:S01]  /*31f0*/  IMAD.WIDE R24, R7, 0x100, RZ ;  /* 0x0000010007187825 */ /* 0x000fe200078e02ff */
[----:B------:R-:W-:Y:S01]  /*3200*/  UIMAD UR5, UR6, -0xb, UR5 ;  /* 0xfffffff5060578a4 */ /* 0x000fe2000f8e0205 */
[----:B------:R-:W-:Y:S01]  /*3210*/  IADD3 R32, -R15, UR12, R16 ;  /* 0x0000000c0f207c10 */ /* 0x000fe2000fffe110 */
[----:B------:R-:W-:Y:S01]  /*3220*/  @UP1 ULOP3.LUT UR4, UR4, 0x1, UR6, 0x78, !UPT ;  /* 0x0000000104041892 */ /* 0x000fe2000f8e7806 */
[----:B------:R-:W-:Y:S01]  /*3230*/  IMAD R7, R6, UR11, R11 ;  /* 0x0000000b06077c24 */ /* 0x000fe2000f8e020b */
[----:B------:R-:W-:Y:S01]  /*3240*/  LOP3.LUT R33, R24, R33, R13, 0xfe, !PT ;  /* 0x0000002118217212 */ /* 0x000fe200078efe0d */
[----:B------:R-:W-:-:S04]  /*3250*/  IMAD.WIDE.U32 R10, R6, UR10, R26 ;  /* 0x0000000a060a7c25 */ /* 0x000fc8000f8e001a */
[----:B------:R-:W-:Y:S02]  /*3260*/  IMAD.IADD R11, R11, 0x1, R7 ;  /* 0x000000010b0b7824 */ /* 0x000fe400078e0207 */
[----:B------:R-:W-:Y:S02]  /*3270*/  IMAD.IADD R31, R14, 0x1, -R31 ;  /* 0x000000010e1f7824 */ /* 0x000fe400078e0a1f */
[----:B------:R-:W-:Y:S01]  /*3280*/  IMAD.MOV.U32 R30, RZ, RZ, -0x1 ;  /* 0xffffffffff1e7424 */ /* 0x000fe200078e00ff */
[----:B------:R-:W-:Y:S06]  /*3290*/  @P1 BRA `(.L_x_38) ;  /* 0x0000004800081947 */ /* 0x000fec0003800000 */
[----:B------:R-:W0:Y:S01]  /*32a0*/  LDC.64 R28, c[0x0][0x5c8] ;  /* 0x00017200ff1c7b82 */ /* 0x000e220000000a00 */
[----:B------:R-:W-:Y:S01]  /*32b0*/  ULDC.64 UR6, c[0x0][0x5c0] ;  /* 0x0001700000067ab9 */ /* 0x000fe20000000a00 */
[----:B------:R-:W-:Y:S01]  /*32c0*/  BSSY B0, `(.L_x_38) ;  /* 0x000047f000007945 */ /* 0x000fe20003800000 */
[-C--:B0-----:R-:W-:Y:S02]  /*32d0*/  IMAD R12, R25, R28.reuse, RZ ;  /* 0x0000001c190c7224 */ /* 0x081fe400078e02ff */
[----:B------:R-:W-:-:S04]  /*32e0*/  IMAD.WIDE.U32 R10, R33, R28, R10 ;  /* 0x0000001c210a7225 */ /* 0x000fc800078e000a */
[----:B------:R-:W-:Y:S01]  /*32f0*/  IMAD R13, R33, R29, R12 ;  /* 0x0000001d210d7224 */ /* 0x000fe200078e020c */
[C---:B------:R-:W-:Y:S01]  /*3300*/  LEA R14, P2, R28.reuse, R10, 0x3 ;  /* 0x0000000a1c0e7211 */ /* 0x040fe200078418ff */
[----:B------:R-:W-:Y:S01]  /*3310*/  IMAD.SHL.U32 R7, R28, 0x80, RZ ;  /* 0x000000801c077824 */ /* 0x000fe200078e00ff */
[----:B------:R-:W-:Y:S01]  /*3320*/  IADD3 R16, P1, R10, UR6, RZ ;  /* 0x000000060a107c10 */ /* 0x000fe2000ff3e0ff */
[----:B------:R-:W-:Y:S01]  /*3330*/  IMAD.IADD R36, R11, 0x1, R13 ;  /* 0x000000010b247824 */ /* 0x000fe200078e020d */
[----:B------:R-:W-:Y:S02]  /*3340*/  SHF.L.U64.HI R11, R28, 0x7, R29 ;  /* 0x000000071c0b7819 */ /* 0x000fe4000001021d */
[----:B------:R-:W-:Y:S02]  /*3350*/  IADD3 R12, P5, P6, R10, UR6, R7 ;  /* 0x000000060a0c7c10 */ /* 0x000fe4000febe007 */
[----:B------:R-:W-:Y:S02]  /*3360*/  LEA.HI.X R28, R28, R36, R29, 0x3, P2 ;  /* 0x000000241c1c7211 */ /* 0x000fe400010f1c1d */
[----:B------:R-:W-:-:S02]  /*3370*/  IADD3.X R13, R36, UR7, R11, P5, P6 ;  /* 0x00000007240d7c10 */ /* 0x000fc4000afec40b */
[----:B---3-5:R-:W-:Y:S02]  /*3380*/  FSETP.NEU.AND P5, PT, R9, RZ, PT ;  /* 0x000000ff0900720b */ /* 0x028fe40003fad000 */
[----:B------:R-:W-:Y:S02]  /*3390*/  IADD3.X R17, R36, UR7, RZ, P1, !PT ;  /* 0x0000000724117c10 */ /* 0x000fe40008ffe4ff */
[C---:B------:R-:W-:Y:S02]  /*33a0*/  IADD3 R10, P1, P2, R14.reuse, UR6, R7 ;  /* 0x000000060e0a7c10 */ /* 0x040fe4000fa3e007 */
[----:B------:R-:W-:Y:S02]  /*33b0*/  IADD3 R14, P3, R14, UR6, RZ ;  /* 0x000000060e0e7c10 */ /* 0x000fe4000ff7e0ff */
[C---:B------:R-:W-:Y:S02]  /*33c0*/  IADD3.X R11, R28.reuse, UR7, R11, P1, P2 ;  /* 0x000000071c0b7c10 */ /* 0x040fe40008fe440b */
[----:B------:R-:W-:-:S03]  /*33d0*/  IADD3.X R15, R28, UR7, RZ, P3, !PT ;  /* 0x000000071c0f7c10 */ /* 0x000fc60009ffe4ff */
[----:B------:R-:W-:Y:S06]  /*33e0*/  @!P5 BRA `(.L_x_39) ;  /* 0x0000003400a0d947 */ /* 0x000fec0003800000 */
[----:B------:R-:W-:Y:S01]  /*33f0*/  ULDC.64 UR6, c[0x0][0x5b8] ;  /* 0x00016e0000067ab9 */ /* 0x000fe20000000a00 */
[----:B------:R-:W-:Y:S01]  /*3400*/  ISETP.GE.AND P1, PT, R32, 0x1, PT ;  /* 0x000000012000780c */ /* 0x000fe20003f26270 */
[----:B------:R-:W-:Y:S01]  /*3410*/  IMAD R7, R34, UR6, RZ ;  /* 0x0000000622077c24 */ /* 0x000fe2000f8e02ff */
[----:B------:R-:W-:Y:S01]  /*3420*/  ULDC.64 UR10, c[0x0][0x5a8] ;  /* 0x00016a00000a7ab9 */ /* 0x000fe20000000a00 */
[C---:B------:R-:W-:Y:S01]  /*3430*/  IMAD.WIDE.U32 R26, R6.reuse, UR6, R26 ;  /* 0x00000006061a7c25 */ /* 0x040fe2000f8e001a */
[----:B------:R-:W-:Y:S01]  /*3440*/  ISETP.LT.OR P5, PT, R31, 0x1, !P1 ;  /* 0x000000011f00780c */ /* 0x000fe20004fa1670 */
[----:B------:R-:W-:Y:S02]  /*3450*/  BSSY B1, `(.L_x_40) ;  /* 0x000000d000017945 */ /* 0x000fe40003800000 */
[----:B------:R-:W-:Y:S01]  /*3460*/  IMAD R7, R6, UR7, R7 ;  /* 0x0000000706077c24 */ /* 0x000fe2000f8e0207 */
[----:B------:R-:W-:Y:S01]  /*3470*/  ULDC.64 UR6, c[0x0][0x5b0] ;  /* 0x00016c0000067ab9 */ /* 0x000fe20000000a00 */
[----:B------:R-:W-:-:S02]  /*3480*/  IMAD.MOV.U32 R6, RZ, RZ, R26 ;  /* 0x000000ffff067224 */ /* 0x000fc400078e001a */
[----:B------:R-:W-:Y:S02]  /*3490*/  IMAD.IADD R7, R27, 0x1, R7 ;  /* 0x000000011b077824 */ /* 0x000fe400078e0207 */
[----:B------:R-:W-:Y:S02]  /*34a0*/  IMAD R28, R25, UR6, RZ ;  /* 0x00000006191c7c24 */ /* 0x000fe4000f8e02ff */
[----:B------:R-:W-:-:S04]  /*34b0*/  IMAD.WIDE.U32 R26, R33, UR6, R6 ;  /* 0x00000006211a7c25 */ /* 0x000fc8000f8e0006 */
[--C-:B------:R-:W-:Y:S01]  /*34c0*/  IMAD R29, R33, UR7, R28.reuse ;  /* 0x00000007211d7c24 */ /* 0x100fe2000f8e021c */
[----:B------:R-:W-:Y:S02]  /*34d0*/  IADD3 R26, P2, R26, UR10, RZ ;  /* 0x0000000a1a1a7c10 */ /* 0x000fe4000ff5e0ff */
[----:B------:R-:W-:Y:S02]  /*34e0*/  PRMT R28, RZ, 0x7610, R28 ;  /* 0x00007610ff1c7816 */ /* 0x000fe4000000001c */
[----:B------:R-:W-:Y:S01]  /*34f0*/  IADD3.X R27, R27, UR11, R29, P2, !PT ;  /* 0x0000000b1b1b7c10 */ /* 0x000fe200097fe41d */
[----:B------:R-:W-:Y:S08]  /*3500*/  @P5 BRA `(.L_x_41) ;  /* 0x0000000000045947 */ /* 0x000ff00003800000 */
[----:B------:R0:W5:Y:S02]  /*3510*/  LDG.E.U8 R28, desc[UR16][R26.64] ;  /* 0x000000101a1c7981 */ /* 0x000164000c1e1100 */
.L_x_41:
[----:B------:R-:W-:Y:S05]  /*3520*/  BSYNC B1 ;  /* 0x0000000000017941 */ /* 0x000fea0003800000 */
.L_x_40:
[----:B-----5:R-:W-:Y:S01]  /*3530*/  LOP3.LUT R28, R28, 0xff, RZ, 0xc0, !PT ;  /* 0x000000ff1c1c7812 */ /* 0x020fe200078ec0ff */
[----:B------:R-:W-:Y:S01]  /*3540*/  BSSY B1, `(.L_x_42) ;  /* 0x000000b000017945 */ /* 0x000fe20003800000 */
[----:B------:R-:W-:Y:S02]  /*3550*/  ISETP.LT.OR P3, PT, R31, 0x2, !P1 ;  /* 0x000000021f00780c */ /* 0x000fe40004f61670 */
[----:B------:R-:W-:-:S05]  /*3560*/  F2FP.F16.E5M2.UNPACK_B R28, R28 ;  /* 0x0000001cff1c723e */ /* 0x000fca00020004ff */
[----:B------:R-:W-:-:S05]  /*3570*/  HADD2.F32 R28, -RZ, R28.H0_H0 ;  /* 0x2000001cff1c7230 */ /* 0x000fca0000004100 */
[----:B------:R-:W-:-:S04]  /*3580*/  FMUL R28, R28, R9 ;  /* 0x000000091c1c7220 */ /* 0x000fc80000400000 */
[----:B--2---:R-:W-:-:S05]  /*3590*/  FFMA R28, R145, R8, R28 ;  /* 0x00000008911c7223 */ /* 0x004fca000000001c */
[----:B------:R-:W-:Y:S02]  /*35a0*/  F2FP.SATFINITE.E5M2.F32.PACK_AB_MERGE_C R29, RZ, R28, RZ ;  /* 0x0000001cff1d723e */ /* 0x000fe400048060ff */
[----:B------:R-:W-:-:S03]  /*35b0*/  PRMT R28, RZ, 0x7610, R28 ;  /* 0x00007610ff1c7816 */ /* 0x000fc6000000001c */
[----:B------:R1:W-:Y:S01]  /*35c0*/  @!P5 STG.E.U8 desc[UR16][R16.64], R29 ;  /* 0x0000001d1000d986 */ /* 0x0003e2000c101110 */
[----:B------:R-:W-:Y:S05]  /*35d0*/  @P3 BRA `(.L_x_43) ;  /* 0x0000000000043947 */ /* 0x000fea0003800000 */
[----:B------:R2:W5:Y:S02]  /*35e0*/  LDG.E.U8 R28, desc[UR16][R26.64+0x1] ;  /* 0x000001101a1c7981 */ /* 0x000564000c1e1100 */
.L_x_43:
[----:B------:R-:W-:Y:S05]  /*35f0*/  BSYNC B1 ;  /* 0x0000000000017941 */ /* 0x000fea0003800000 */
.L_x_42:
[----:B-----5:R-:W-:Y:S01]  /*3600*/  LOP3.LUT R28, R28, 0xff, RZ, 0xc0, !PT ;  /* 0x000000ff1c1c7812 */ /* 0x020fe200078ec0ff */
[----:B------:R-:W-:Y:S01]  /*3610*/  BSSY B1, `(.L_x_44) ;  /* 0x0000013000017945 */ /* 0x000fe20003800000 */
[----:B------:R-:W-:Y:S02]  /*3620*/  IADD3 R37, P2, R33, 0x8, RZ ;  /* 0x0000000821257810 */ /* 0x000fe40007f5e0ff */
[----:B------:R-:W-:-:S03]  /*3630*/  F2FP.F16.E5M2.UNPACK_B R28, R28 ;  /* 0x0000001cff1c723e */ /* 0x000fc600020004ff */
[----:B-1----:R-:W-:Y:S01]  /*3640*/  IMAD.X R29, RZ, RZ, R25, P2 ;  /* 0x000000ffff1d7224 */ /* 0x002fe200010e0619 */
[----:B------:R-:W-:Y:S01]  /*3650*/  ISETP.GE.AND P2, PT, R32, 0x9, PT ;  /* 0x000000092000780c */ /* 0x000fe20003f46270 */
[----:B------:R-:W-:Y:S02]  /*3660*/  HADD2.F32 R28, -RZ, R28.H0_H0 ;  /* 0x2000001cff1c7230 */ /* 0x000fe40000004100 */
[----:B------:R-:W-:Y:S01]  /*3670*/  IMAD R34, R29, UR6, RZ ;  /* 0x000000061d227c24 */ /* 0x000fe2000f8e02ff */
[----:B------:R-:W-:Y:S02]  /*3680*/  ISETP.LT.OR P5, PT, R31, 0x1, !P2 ;  /* 0x000000011f00780c */ /* 0x000fe400057a1670 */
[----:B------:R-:W-:Y:S01]  /*3690*/  FMUL R35, R28, R9 ;  /* 0x000000091c237220 */ /* 0x000fe20000400000 */
[----:B------:R-:W-:-:S04]  /*36a0*/  IMAD.WIDE.U32 R28, R37, UR6, R6 ;  /* 0x00000006251c7c25 */ /* 0x000fc8000f8e0006 */
[----:B------:R-:W-:Y:S01]  /*36b0*/  FFMA R35, R144, R8, R35 ;  /* 0x0000000890237223 */ /* 0x000fe20000000023 */
[--C-:B------:R-:W-:Y:S01]  /*36c0*/  IMAD R37, R37, UR7, R34.reuse ;  /* 0x0000000725257c24 */ /* 0x100fe2000f8e0222 */
[----:B------:R-:W-:Y:S02]  /*36d0*/  IADD3 R28, P6, R28, UR10, RZ ;  /* 0x0000000a1c1c7c10 */ /* 0x000fe4000ffde0ff */
[----:B------:R-:W-:Y:S02]  /*36e0*/  PRMT R34, RZ, 0x7610, R34 ;  /* 0x00007610ff227816 */ /* 0x000fe40000000022 */
[----:B------:R-:W-:Y:S02]  /*36f0*/  F2FP.SATFINITE.E5M2.F32.PACK_AB_MERGE_C R35, RZ, R35, RZ ;  /* 0x00000023ff23723e */ /* 0x000fe400048060ff */
[----:B------:R-:W-:-:S03]  /*3700*/  IADD3.X R29, R29, UR11, R37, P6, !PT ;  /* 0x0000000b1d1d7c10 */ /* 0x000fc6000b7fe425 */
[----:B------:R1:W-:Y:S01]  /*3710*/  @!P3 STG.E.U8 desc[UR16][R16.64+0x1], R35 ;  /* 0x000001231000b986 */ /* 0x0003e2000c101110 */
[----:B------:R-:W-:Y:S05]  /*3720*/  @P5 BRA `(.L_x_45) ;  /* 0x0000000000045947 */ /* 0x000fea0003800000 */
[----:B------:R3:W5:Y:S02]  /*3730*/  LDG.E.U8 R34, desc[UR16][R28.64] ;  /* 0x000000101c227981 */ /* 0x000764000c1e1100 */
.L_x_45:
[----:B------:R-:W-:Y:S05]  /*3740*/  BSYNC B1 ;  /* 0x0000000000017941 */ /* 0x000fea0003800000 */
.L_x_44:
[----:B-----5:R-:W-:Y:S01]  /*3750*/  LOP3.LUT R34, R34, 0xff, RZ, 0xc0, !PT ;  /* 0x000000ff22227812 */ /* 0x020fe200078ec0ff */
[----:B------:R-:W-:Y:S01]  /*3760*/  BSSY B1, `(.L_x_46) ;  /* 0x000000b000017945 */ /* 0x000fe20003800000 */
[----:B------:R-:W-:Y:S02]  /*3770*/  ISETP.LT.OR P3, PT, R31, 0x2, !P2 ;  /* 0x000000021f00780c */ /* 0x000fe40005761670 */
[----:B------:R-:W-:-:S05]  /*3780*/  F2FP.F16.E5M2.UNPACK_B R34, R34 ;  /* 0x00000022ff22723e */ /* 0x000fca00020004ff */
[----:B------:R-:W-:-:S05]  /*3790*/  HADD2.F32 R34, -RZ, R34.H0_H0 ;  /* 0x20000022ff227230 */ /* 0x000fca0000004100 */
[----:B------:R-:W-:-:S04]  /*37a0*/  FMUL R34, R34, R9 ;  /* 0x0000000922227220 */ /* 0x000fc80000400000 */
[----:B------:R-:W-:-:S05]  /*37b0*/  FFMA R34, R143, R8, R34 ;  /* 0x000000088f227223 */ /* 0x000fca0000000022 */
[----:B-1----:R-:W-:Y:S02]  /*37c0*/  F2FP.SATFINITE.E5M2.F32.PACK_AB_MERGE_C R35, RZ, R34, RZ ;  /* 0x00000022ff23723e */ /* 0x002fe400048060ff */
[----:B------:R-:W-:-:S03]  /*37d0*/  PRMT R34, RZ, 0x7610, R34 ;  /* 0x00007610ff227816 */ /* 0x000fc60000000022 */
[----:B------:R1:W-:Y:S01]  /*37e0*/  @!P5 STG.E.U8 desc[UR16][R14.64], R35 ;  /* 0x000000230e00d986 */ /* 0x0003e2000c101110 */
[----:B------:R-:W-:Y:S05]  /*37f0*/  @P3 BRA `(.L_x_47) ;  /* 0x0000000000043947 */ /* 0x000fea0003800000 */
[----:B------:R4:W5:Y:S02]  /*3800*/  LDG.E.U8 R34, desc[UR16][R28.64+0x1] ;  /* 0x000001101c227981 */ /* 0x000964000c1e1100 */
.L_x_47:
[----:B------:R-:W-:Y:S05]  /*3810*/  BSYNC B1 ;  /* 0x0000000000017941 */ /* 0x000fea0003800000 */
.L_x_46:
[----:B-----5:R-:W-:Y:S01]  /*3820*/  LOP3.LUT R34, R34, 0xff, RZ, 0xc0, !PT ;  /* 0x000000ff22227812 */ /* 0x020fe200078ec0ff */
[----:B------:R-:W-:Y:S01]  /*3830*/  BSSY B1, `(.L_x_48) ;  /* 0x000000b000017945 */ /* 0x000fe20003800000 */
[----:B------:R-:W-:Y:S02]  /*3840*/  ISETP.LT.OR P5, PT, R31, 0x9, !P1 ;  /* 0x000000091f00780c */ /* 0x000fe40004fa1670 */
[----:B------:R-:W-:-:S05]  /*3850*/  F2FP.F16.E5M2.UNPACK_B R34, R34 ;  /* 0x00000022ff22723e */ /* 0x000fca00020004ff */
[----:B------:R-:W-:-:S05]  /*3860*/  HADD2.F32 R34, -RZ, R34.H0_H0 ;  /* 0x20000022ff227230 */ /* 0x000fca0000004100 */
[----:B-1----:R-:W-:Y:S01]  /*3870*/  FMUL R35, R34, R9 ;  /* 0x0000000922237220 */ /* 0x002fe20000400000 */
[----:B------:R-:W-:-:S03]  /*3880*/  PRMT R34, RZ, 0x7610, R34 ;  /* 0x00007610ff227816 */ /* 0x000fc60000000022 */
[----:B------:R-:W-:-:S05]  /*3890*/  FFMA R35, R142, R8, R35 ;  /* 0x000000088e237223 */ /* 0x000fca0000000023 */
[----:B------:R-:W-:-:S05]  /*38a0*/  F2FP.SATFINITE.E5M2.F32.PACK_AB_MERGE_C R35, RZ, R35, RZ ;  /* 0x00000023ff23723e */ /* 0x000fca00048060ff */
[----:B------:R1:W-:Y:S01]  /*38b0*/  @!P3 STG.E.U8 desc[UR16][R14.64+0x1], R35 ;  /* 0x000001230e00b986 */ /* 0x0003e2000c101110 */
[----:B------:R-:W-:Y:S05]  /*38c0*/  @P5 BRA `(.L_x_49) ;  /* 0x0000000000045947 */ /* 0x000fea0003800000 */
[----:B------:R0:W5:Y:S02]  /*38d0*/  LDG.E.U8 R34, desc[UR16][R26.64+0x8] ;  /* 0x000008101a227981 */ /* 0x000164000c1e1100 */
.L_x_49:
[----:B------:R-:W-:Y:S05]  /*38e0*/  BSYNC B1 ;  /* 0x0000000000017941 */ /* 0x000fea0003800000 */
.L_x_48:
        /* <DEDUP_REMOVED lines=12> */
.L_x_51:
[----:B------:R-:W-:Y:S05]  /*39b0*/  BSYNC B1 ;  /* 0x0000000000017941 */ /* 0x000fea0003800000 */
.L_x_50:
        /* <DEDUP_REMOVED lines=12> */
.L_x_53:
[----:B------:R-:W-:Y:S05]  /*3a80*/  BSYNC B1 ;  /* 0x0000000000017941 */ /* 0x000fea0003800000 */
.L_x_52:
        /* <DEDUP_REMOVED lines=12> */
.L_x_55:
[----:B------:R-:W-:Y:S05]  /*3b50*/  BSYNC B1 ;  /* 0x0000000000017941 */ /* 0x000fea0003800000 */
.L_x_54:
        /* <DEDUP_REMOVED lines=12> */
.L_x_57:
[----:B------:R-:W-:Y:S05]  /*3c20*/  BSYNC B1 ;  /* 0x0000000000017941 */ /* 0x000fea0003800000 */
.L_x_56:
        /* <DEDUP_REMOVED lines=12> */
.L_x_59:
[----:B------:R-:W-:Y:S05]  /*3cf0*/  BSYNC B1 ;  /* 0x0000000000017941 */ /* 0x000fea0003800000 */
.L_x_58:
        /* <DEDUP_REMOVED lines=12> */
.L_x_61:
[----:B------:R-:W-:Y:S05]  /*3dc0*/  BSYNC B1 ;  /* 0x0000000000017941 */ /* 0x000fea0003800000 */
.L_x_60:
        /* <DEDUP_REMOVED lines=12> */
.L_x_63:
[----:B------:R-:W-:Y:S05]  /*3e90*/  BSYNC B1 ;  /* 0x0000000000017941 */ /* 0x000fea0003800000 */
.L_x_62:
        /* <DEDUP_REMOVED lines=12> */
.L_x_65:
[----:B------:R-:W-:Y:S05]  /*3f60*/  BSYNC B1 ;  /* 0x0000000000017941 */ /* 0x000fea0003800000 */
.L_x_64:
        /* <DEDUP_REMOVED lines=12> */
.L_x_67:
[----:B------:R-:W-:Y:S05]  /*4030*/  BSYNC B1 ;  /* 0x0000000000017941 */ /* 0x000fea0003800000 */
.L_x_66:
        /* <DEDUP_REMOVED lines=12> */
.L_x_69:
[----:B------:R-:W-:Y:S05]  /*4100*/  BSYNC B1 ;  /* 0x0000000000017941 */ /* 0x000fea0003800000 */
.L_x_68:
        /* <DEDUP_REMOVED lines=12> */
.L_x_71:
[----:B------:R-:W-:Y:S05]  /*41d0*/  BSYNC B1 ;  /* 0x0000000000017941 */ /* 0x000fea0003800000 */
.L_x_70:
        /* <DEDUP_REMOVED lines=12> */
.L_x_73:
[----:B------:R-:W-:Y:S05]  /*42a0*/  BSYNC B1 ;  /* 0x0000000000017941 */ /* 0x000fea0003800000 */
.L_x_72:
        /* <DEDUP_REMOVED lines=12> */
.L_x_75:
[----:B------:R-:W-:Y:S05]  /*4370*/  BSYNC B1 ;  /* 0x0000000000017941 */ /* 0x000fea0003800000 */
.L_x_74:
        /* <DEDUP_REMOVED lines=12> */
.L_x_77:
[----:B------:R-:W-:Y:S05]  /*4440*/  BSYNC B1 ;  /* 0x0000000000017941 */ /* 0x000fea0003800000 */
.L_x_76:
        /* <DEDUP_REMOVED lines=12> */
.L_x_79:
[----:B------:R-:W-:Y:S05]  /*4510*/  BSYNC B1 ;  /* 0x0000000000017941 */ /* 0x000fea0003800000 */
.L_x_78:
        /* <DEDUP_REMOVED lines=12> */
.L_x_81:
[----:B------:R-:W-:Y:S05]  /*45e0*/  BSYNC B1 ;  /* 0x0000000000017941 */ /* 0x000fea0003800000 */
.L_x_80:
        /* <DEDUP_REMOVED lines=12> */
.L_x_83:
[----:B------:R-:W-:Y:S05]  /*46b0*/  BSYNC B1 ;  /* 0x0000000000017941 */ /* 0x000fea0003800000 */
.L_x_82:
        /* <DEDUP_REMOVED lines=12> */
.L_x_85:
[----:B------:R-:W-:Y:S05]  /*4780*/  BSYNC B1 ;  /* 0x0000000000017941 */ /* 0x000fea0003800000 */
.L_x_84:
        /* <DEDUP_REMOVED lines=12> */
.L_x_87:
[----:B------:R-:W-:Y:S05]  /*4850*/  BSYNC B1 ;  /* 0x0000000000017941 */ /* 0x000fea0003800000 */
.L_x_86:
        /* <DEDUP_REMOVED lines=12> */
.L_x_89:
[----:B------:R-:W-:Y:S05]  /*4920*/  BSYNC B1 ;  /* 0x0000000000017941 */ /* 0x000fea0003800000 */
.L_x_88:
        /* <DEDUP_REMOVED lines=12> */
.L_x_91:
[----:B------:R-:W-:Y:S05]  /*49f0*/  BSYNC B1 ;  /* 0x0000000000017941 */ /* 0x000fea0003800000 */
.L_x_90:
        /* <DEDUP_REMOVED lines=12> */
.L_x_93:
[----:B------:R-:W-:Y:S05]  /*4ac0*/  BSYNC B1 ;  /* 0x0000000000017941 */ /* 0x000fea0003800000 */
.L_x_92:
        /* <DEDUP_REMOVED lines=12> */
.L_x_95:
[----:B------:R-:W-:Y:S05]  /*4b90*/  BSYNC B1 ;  /* 0x0000000000017941 */ /* 0x000fea0003800000 */
.L_x_94:
        /* <DEDUP_REMOVED lines=12> */
.L_x_97:
[----:B------:R-:W-:Y:S05]  /*4c60*/  BSYNC B1 ;  /* 0x0000000000017941 */ /* 0x000fea0003800000 */
.L_x_96:
        /* <DEDUP_REMOVED lines=12> */
.L_x_99:
[----:B------:R-:W-:Y:S05]  /*4d30*/  BSYNC B1 ;  /* 0x0000000000017941 */ /* 0x000fea0003800000 */
.L_x_98:
[----:B-----5:R-:W-:Y:S01]  /*4d40*/  LOP3.LUT R34, R34, 0xff, RZ, 0xc0, !PT ;  /* 0x000000ff22227812 */ /* 0x020fe200078ec0ff */
[----:B------:R-:W-:Y:S01]  /*4d50*/  BSSY B1, `(.L_x_100) ;  /* 0x000000b000017945 */ /* 0x000fe20003800000 */
[----:B------:R-:W-:Y:S02]  /*4d60*/  ISETP.LT.OR P3, PT, R31, 0x39, !P2 ;  /* 0x000000391f00780c */ /* 0x000fe40005761670 */
[----:B------:R-:W-:Y:S02]  /*4d70*/  F2FP.F16.E5M2.UNPACK_B R34, R34 ;  /* 0x00000022ff22723e */ /* 0x000fe400020004ff */
[----:B0-2---:R-:W-:-:S03]  /*4d80*/  PRMT R26, RZ, 0x7610, R26 ;  /* 0x00007610ff1a7816 */ /* 0x005fc6000000001a */
[----:B------:R-:W-:-:S05]  /*4d90*/  HADD2.F32 R34, -RZ, R34.H0_H0 ;  /* 0x20000022ff227230 */ /* 0x000fca0000004100 */
[----:B------:R-:W-:-:S04]  /*4da0*/  FMUL R27, R34, R9 ;  /* 0x00000009221b7220 */ /* 0x000fc80000400000 */
[----:B------:R-:W-:-:S05]  /*4db0*/  FFMA R27, R116, R8, R27 ;  /* 0x00000008741b7223 */ /* 0x000fca000000001b */
[----:B------:R-:W-:-:S05]  /*4dc0*/  F2FP.SATFINITE.E5M2.F32.PACK_AB_MERGE_C R27, RZ, R27, RZ ;  /* 0x0000001bff1b723e */ /* 0x000fca00048060ff */
[----:B------:R0:W-:Y:S01]  /*4dd0*/  @!P1 STG.E.U8 desc[UR16][R16.64+0x39], R27 ;  /* 0x0000391b10009986 */ /* 0x0001e2000c101110 */
[----:B------:R-:W-:Y:S05]  /*4de0*/  @P3 BRA `(.L_x_101) ;  /* 0x0000000000043947 */ /* 0x000fea0003800000 */
[----:B------:R2:W5:Y:S02]  /*4df0*/  LDG.E.U8 R26, desc[UR16][R28.64+0x38] ;  /* 0x000038101c1a7981 */ /* 0x000564000c1e1100 */
.L_x_101:
[----:B------:R-:W-:Y:S05]  /*4e00*/  BSYNC B1 ;  /* 0x0000000000017941 */ /* 0x000fea0003800000 */
.L_x_100:
[----:B-----5:R-:W-:Y:S01]  /*4e10*/  LOP3.LUT R26, R26, 0xff, RZ, 0xc0, !PT ;  /* 0x000000ff1a1a7812 */ /* 0x020fe200078ec0ff */
[----:B------:R-:W-:Y:S01]  /*4e20*/  BSSY B1, `(.L_x_102) ;  /* 0x000000b000017945 */ /* 0x000fe20003800000 */
[----:B------:R-:W-:Y:S02]  /*4e30*/  ISETP.LT.OR P2, PT, R31, 0x3a, !P2 ;  /* 0x0000003a1f00780c */ /* 0x000fe40005741670 */
[----:B------:R-:W-:Y:S02]  /*4e40*/  F2FP.F16.E5M2.UNPACK_B R26, R26 ;  /* 0x0000001aff1a723e */ /* 0x000fe400020004ff */
[----:B01----:R-:W-:-:S03]  /*4e50*/  PRMT R16, RZ, 0x7610, R16 ;  /* 0x00007610ff107816 */ /* 0x003fc60000000010 */
[----:B------:R-:W-:-:S05]  /*4e60*/  HADD2.F32 R26, -RZ, R26.H0_H0 ;  /* 0x2000001aff1a7230 */ /* 0x000fca0000004100 */
[----:B------:R-:W-:-:S04]  /*4e70*/  FMUL R26, R26, R9 ;  /* 0x000000091a1a7220 */ /* 0x000fc80000400000 */
[----:B------:R-:W-:-:S05]  /*4e80*/  FFMA R26, R115, R8, R26 ;  /* 0x00000008731a7223 */ /* 0x000fca000000001a */
[----:B------:R-:W-:-:S05]  /*4e90*/  F2FP.SATFINITE.E5M2.F32.PACK_AB_MERGE_C R17, RZ, R26, RZ ;  /* 0x0000001aff11723e */ /* 0x000fca00048060ff */
[----:B------:R0:W-:Y:S01]  /*4ea0*/  @!P3 STG.E.U8 desc[UR16][R14.64+0x38], R17 ;  /* 0x000038110e00b986 */ /* 0x0001e2000c101110 */
[----:B------:R-:W-:Y:S05]  /*4eb0*/  @P2 BRA `(.L_x_103) ;  /* 0x0000000000042947 */ /* 0x000fea0003800000 */
[----:B------:R1:W5:Y:S02]  /*4ec0*/  LDG.E.U8 R16, desc[UR16][R28.64+0x39] ;  /* 0x000039101c107981 */ /* 0x000364000c1e1100 */
.L_x_103:
[----:B------:R-:W-:Y:S05]  /*4ed0*/  BSYNC B1 ;  /* 0x0000000000017941 */ /* 0x000fea0003800000 */
.L_x_102:
[----:B-----5:R-:W-:Y:S01]  /*4ee0*/  LOP3.LUT R16, R16, 0xff, RZ, 0xc0, !PT ;  /* 0x000000ff10107812 */ /* 0x020fe200078ec0ff */
[----:B------:R-:W-:Y:S01]  /*4ef0*/  BSSY B1, `(.L_x_104) ;  /* 0x0000013000017945 */ /* 0x000fe20003800000 */
[----:B-1234-:R-:W-:Y:S02]  /*4f00*/  IADD3 R29, P1, R33, 0x80, RZ ;  /* 0x00000080211d7810 */ /* 0x01efe40007f3e0ff */
[----:B------:R-:W-:-:S03]  /*4f10*/  F2FP.F16.E5M2.UNPACK_B R16, R16 ;  /* 0x00000010ff10723e */ /* 0x000fc600020004ff */
[----:B0-----:R-:W-:Y:S01]  /*4f20*/  IMAD.X R17, RZ, RZ, R25, P1 ;  /* 0x000000ffff117224 */ /* 0x001fe200008e0619 */
        /* <DEDUP_REMOVED lines=15> */
.L_x_105:
[----:B------:R-:W-:Y:S05]  /*5020*/  BSYNC B1 ;  /* 0x0000000000017941 */ /* 0x000fea0003800000 */
.L_x_104:
[----:B-----5:R-:W-:Y:S01]  /*5030*/  LOP3.LUT R26, R26, 0xff, RZ, 0xc0, !PT ;  /* 0x000000ff1a1a7812 */ /* 0x020fe200078ec0ff */
[----:B------:R-:W-:Y:S01]  /*5040*/  BSSY B1, `(.L_x_106) ;  /* 0x000000b000017945 */ /* 0x000fe20003800000 */
[----:B------:R-:W-:Y:S02]  /*5050*/  ISETP.LT.OR P3, PT, R31, 0x2, !P1 ;  /* 0x000000021f00780c */ /* 0x000fe40004f61670 */
[----:B------:R-:W-:Y:S02]  /*5060*/  F2FP.F16.E5M2.UNPACK_B R26, R26 ;  /* 0x0000001aff1a723e */ /* 0x000fe400020004ff */
[----:B0-----:R-:W-:-:S03]  /*5070*/  PRMT R14, RZ, 0x7610, R14 ;  /* 0x00007610ff0e7816 */ /* 0x001fc6000000000e */
[----:B------:R-:W-:-:S05]  /*5080*/  HADD2.F32 R26, -RZ, R26.H0_H0 ;  /* 0x2000001aff1a7230 */ /* 0x000fca0000004100 */
[----:B------:R-:W-:-:S04]  /*5090*/  FMUL R26, R26, R9 ;  /* 0x000000091a1a7220 */ /* 0x000fc80000400000 */
[----:B------:R-:W-:-:S05]  /*50a0*/  FFMA R26, R113, R8, R26 ;  /* 0x00000008711a7223 */ /* 0x000fca000000001a */
[----:B------:R-:W-:-:S05]  /*50b0*/  F2FP.SATFINITE.E5M2.F32.PACK_AB_MERGE_C R15, RZ, R26, RZ ;  /* 0x0000001aff0f723e */ /* 0x000fca00048060ff */
[----:B------:R0:W-:Y:S01]  /*50c0*/  @!P5 STG.E.U8 desc[UR16][R12.64], R15 ;  /* 0x0000000f0c00d986 */ /* 0x0001e2000c101110 */
[----:B------:R-:W-:Y:S05]  /*50d0*/  @P3 BRA `(.L_x_107) ;  /* 0x0000000000043947 */ /* 0x000fea0003800000 */
[----:B------:R2:W5:Y:S02]  /*50e0*/  LDG.E.U8 R14, desc[UR16][R16.64+0x1] ;  /* 0x00000110100e7981 */ /* 0x000564000c1e1100 */
.L_x_107:
[----:B------:R-:W-:Y:S05]  /*50f0*/  BSYNC B1 ;  /* 0x0000000000017941 */ /* 0x000fea0003800000 */
.L_x_106:
[----:B-----5:R-:W-:Y:S01]  /*5100*/  LOP3.LUT R14, R14, 0xff, RZ, 0xc0, !PT ;  /* 0x000000ff0e0e7812 */ /* 0x020fe200078ec0ff */
[----:B------:R-:W-:Y:S01]  /*5110*/  BSSY B1, `(.L_x_108) ;  /* 0x0000013000017945 */ /* 0x000fe20003800000 */
[----:B------:R-:W-:Y:S02]  /*5120*/  IADD3 R33, P2, R33, 0x88, RZ ;  /* 0x0000008821217810 */ /* 0x000fe40007f5e0ff */
[----:B------:R-:W-:-:S03]  /*5130*/  F2FP.F16.E5M2.UNPACK_B R14, R14 ;  /* 0x0000000eff0e723e */ /* 0x000fc600020004ff */
[----:B------:R-:W-:Y:S01]  /*5140*/  IMAD.X R24, RZ, RZ, R25, P2 ;  /* 0x000000ffff187224 */ /* 0x000fe200010e0619 */
[----:B------:R-:W-:Y:S01]  /*5150*/  ISETP.GE.AND P2, PT, R32, 0x89, PT ;  /* 0x000000892000780c */ /* 0x000fe20003f46270 */
[----:B------:R-:W-:Y:S02]  /*5160*/  HADD2.F32 R14, -RZ, R14.H0_H0 ;  /* 0x2000000eff0e7230 */ /* 0x000fe40000004100 */
[----:B------:R-:W-:Y:S01]  /*5170*/  IMAD R24, R24, UR6, RZ ;  /* 0x0000000618187c24 */ /* 0x000fe2000f8e02ff */
[----:B------:R-:W-:Y:S01]  /*5180*/  ISETP.LT.OR P5, PT, R31, 0x1, !P2 ;  /* 0x000000011f00780c */ /* 0x000fe200057a1670 */
[----:B------:R-:W-:-:S04]  /*5190*/  IMAD.WIDE.U32 R6, R33, UR6, R6 ;  /* 0x0000000621067c25 */ /* 0x000fc8000f8e0006 */
[----:B0-----:R-:W-:Y:S01]  /*51a0*/  FMUL R15, R14, R9 ;  /* 0x000000090e0f7220 */ /* 0x001fe20000400000 */
[----:B------:R-:W-:Y:S01]  /*51b0*/  PRMT R14, RZ, 0x7610, R14 ;  /* 0x00007610ff0e7816 */ /* 0x000fe2000000000e */
[----:B------:R-:W-:Y:S02]  /*51c0*/  IMAD R33, R33, UR7, R24 ;  /* 0x0000000721217c24 */ /* 0x000fe4000f8e0218 */
[----:B------:R-:W-:Y:S01]  /*51d0*/  FFMA R15, R112, R8, R15 ;  /* 0x00000008700f7223 */ /* 0x000fe2000000000f */
[----:B------:R-:W-:-:S04]  /*51e0*/  IADD3 R6, P6, R6, UR10, RZ ;  /* 0x0000000a06067c10 */ /* 0x000fc8000ffde0ff */
[----:B------:R-:W-:Y:S02]  /*51f0*/  F2FP.SATFINITE.E5M2.F32.PACK_AB_MERGE_C R15, RZ, R15, RZ ;  /* 0x0000000fff0f723e */ /* 0x000fe400048060ff */
[----:B------:R-:W-:-:S03]  /*5200*/  IADD3.X R7, R7, UR11, R33, P6, !PT ;  /* 0x0000000b07077c10 */ /* 0x000fc6000b7fe421 */
[----:B------:R0:W-:Y:S01]  /*5210*/  @!P3 STG.E.U8 desc[UR16][R12.64+0x1], R15 ;  /* 0x0000010f0c00b986 */ /* 0x0001e2000c101110 */
[----:B------:R-:W-:Y:S05]  /*5220*/  @P5 BRA `(.L_x_109) ;  /* 0x0000000000045947 */ /* 0x000fea0003800000 */
[----:B------:R3:W5:Y:S02]  /*5230*/  LDG.E.U8 R14, desc[UR16][R6.64] ;  /* 0x00000010060e7981 */ /* 0x000764000c1e1100 */
.L_x_109:
[----:B------:R-:W-:Y:S05]  /*5240*/  BSYNC B1 ;  /* 0x0000000000017941 */ /* 0x000fea0003800000 */
.L_x_108:
[----:B-----5:R-:W-:Y:S01]  /*5250*/  LOP3.LUT R14, R14, 0xff, RZ, 0xc0, !PT ;  /* 0x000000ff0e0e7812 */ /* 0x020fe200078ec0ff */
[----:B------:R-:W-:Y:S01]  /*5260*/  BSSY B1, `(.L_x_110) ;  /* 0x000000b000017945 */ /* 0x000fe20003800000 */
[----:B------:R-:W-:Y:S02]  /*5270*/  ISETP.LT.OR P3, PT, R31, 0x2, !P2 ;  /* 0x000000021f00780c */ /* 0x000fe40005761670 */
[----:B------:R-:W-:-:S05]  /*5280*/  F2FP.F16.E5M2.UNPACK_B R14, R14 ;  /* 0x0000000eff0e723e */ /* 0x000fca00020004ff */
[----:B------:R-:W-:-:S05]  /*5290*/  HADD2.F32 R14, -RZ, R14.H0_H0 ;  /* 0x2000000eff0e7230 */ /* 0x000fca0000004100 */
[----:B------:R-:W-:-:S04]  /*52a0*/  FMUL R14, R14, R9 ;  /* 0x000000090e0e7220 */ /* 0x000fc80000400000 */
[----:B------:R-:W-:-:S05]  /*52b0*/  FFMA R14, R111, R8, R14 ;  /* 0x000000086f0e7223 */ /* 0x000fca000000000e */
[----:B0-----:R-:W-:Y:S02]  /*52c0*/  F2FP.SATFINITE.E5M2.F32.PACK_AB_MERGE_C R15, RZ, R14, RZ ;  /* 0x0000000eff0f723e */ /* 0x001fe400048060ff */
[----:B------:R-:W-:-:S03]  /*52d0*/  PRMT R14, RZ, 0x7610, R14 ;  /* 0x00007610ff0e7816 */ /* 0x000fc6000000000e */
[----:B------:R0:W-:Y:S01]  /*52e0*/  @!P5 STG.E.U8 desc[UR16][R10.64], R15 ;  /* 0x0000000f0a00d986 */ /* 0x0001e2000c101110 */
[----:B------:R-:W-:Y:S05]  /*52f0*/  @P3 BRA `(.L_x_111) ;  /* 0x0000000000043947 */ /* 0x000fea0003800000 */
[----:B------:R4:W5:Y:S02]  /*5300*/  LDG.E.U8 R14, desc[UR16][R6.64+0x1] ;  /* 0x00000110060e7981 */ /* 0x000964000c1e1100 */
.L_x_111:
[----:B------:R-:W-:Y:S05]  /*5310*/  BSYNC B1 ;  /* 0x0000000000017941 */ /* 0x000fea0003800000 */
.L_x_110:
[----:B-----5:R-:W-:Y:S01]  /*5320*/  LOP3.LUT R14, R14, 0xff, RZ, 0xc0, !PT ;  /* 0x000000ff0e0e7812 */ /* 0x020fe200078ec0ff */
[----:B------:R-:W-:Y:S01]  /*5330*/  BSSY B1, `(.L_x_112) ;  /* 0x000000b000017945 */ /* 0x000fe20003800000 */
[----:B------:R-:W-:Y:S02]  /*5340*/  ISETP.LT.OR P5, PT, R31, 0x9, !P1 ;  /* 0x000000091f00780c */ /* 0x000fe40004fa1670 */
[----:B------:R-:W-:-:S05]  /*5350*/  F2FP.F16.E5M2.UNPACK_B R14, R14 ;  /* 0x0000000eff0e723e */ /* 0x000fca00020004ff */
[----:B------:R-:W-:-:S05]  /*5360*/  HADD2.F32 R14, -RZ, R14.H0_H0 ;  /* 0x2000000eff0e7230 */ /* 0x000fca0000004100 */
[----:B0-----:R-:W-:Y:S01]  /*5370*/  FMUL R15, R14, R9 ;  /* 0x000000090e0f7220 */ /* 0x001fe20000400000 */
[----:B------:R-:W-:-:S03]  /*5380*/  PRMT R14, RZ, 0x7610, R14 ;  /* 0x00007610ff0e7816 */ /* 0x000fc6000000000e */
[----:B------:R-:W-:-:S05]  /*5390*/  FFMA R15, R110, R8, R15 ;  /* 0x000000086e0f7223 */ /* 0x000fca000000000f */
[----:B------:R-:W-:-:S05]  /*53a0*/  F2FP.SATFINITE.E5M2.F32.PACK_AB_MERGE_C R15, RZ, R15, RZ ;  /* 0x0000000fff0f723e */ /* 0x000fca00048060ff */
[----:B------:R0:W-:Y:S01]  /*53b0*/  @!P3 STG.E.U8 desc[UR16][R10.64+0x1], R15 ;  /* 0x0000010f0a00b986 */ /* 0x0001e2000c101110 */
[----:B------:R-:W-:Y:S05]  /*53c0*/  @P5 BRA `(.L_x_113) ;  /* 0x0000000000045947 */ /* 0x000fea0003800000 */
[----:B------:R0:W5:Y:S02]  /*53d0*/  LDG.E.U8 R14, desc[UR16][R16.64+0x8] ;  /* 0x00000810100e7981 */ /* 0x000164000c1e1100 */
.L_x_113:
[----:B------:R-:W-:Y:S05]  /*53e0*/  BSYNC B1 ;  /* 0x0000000000017941 */ /* 0x000fea0003800000 */
.L_x_112:
        /* <DEDUP_REMOVED lines=12> */
.L_x_115:
[----:B------:R-:W-:Y:S05]  /*54b0*/  BSYNC B1 ;  /* 0x0000000000017941 */ /* 0x000fea0003800000 */
.L_x_114:
        /* <DEDUP_REMOVED lines=12> */
.L_x_117:
[----:B------:R-:W-:Y:S05]  /*5580*/  BSYNC B1 ;  /* 0x0000000000017941 */ /* 0x000fea0003800000 */
.L_x_116:
        /* <DEDUP_REMOVED lines=12> */
.L_x_119:
[----:B------:R-:W-:Y:S05]  /*5650*/  BSYNC B1 ;  /* 0x0000000000017941 */ /* 0x000fea0003800000 */
.L_x_118:
        /* <DEDUP_REMOVED lines=12> */
.L_x_121:
[----:B------:R-:W-:Y:S05]  /*5720*/  BSYNC B1 ;  /* 0x0000000000017941 */ /* 0x000fea0003800000 */
.L_x_120:
        /* <DEDUP_REMOVED lines=12> */
.L_x_123:
[----:B------:R-:W-:Y:S05]  /*57f0*/  BSYNC B1 ;  /* 0x0000000000017941 */ /* 0x000fea0003800000 */
.L_x_122:
        /* <DEDUP_REMOVED lines=12> */
.L_x_125:
[----:B------:R-:W-:Y:S05]  /*58c0*/  BSYNC B1 ;  /* 0x0000000000017941 */ /* 0x000fea0003800000 */
.L_x_124:
        /* <DEDUP_REMOVED lines=12> */
.L_x_127:
[----:B------:R-:W-:Y:S05]  /*5990*/  BSYNC B1 ;  /* 0x0000000000017941 */ /* 0x000fea0003800000 */
.L_x_126:
        /* <DEDUP_REMOVED lines=12> */
.L_x_129:
[----:B------:R-:W-:Y:S05]  /*5a60*/  BSYNC B1 ;  /* 0x0000000000017941 */ /* 0x000fea0003800000 */
.L_x_128:
        /* <DEDUP_REMOVED lines=12> */
.L_x_131:
[----:B------:R-:W-:Y:S05]  /*5b30*/  BSYNC B1 ;  /* 0x0000000000017941 */ /* 0x000fea0003800000 */
.L_x_130:
        /* <DEDUP_REMOVED lines=12> */
.L_x_133:
[----:B------:R-:W-:Y:S05]  /*5c00*/  BSYNC B1 ;  /* 0x0000000000017941 */ /* 0x000fea0003800000 */
.L_x_132:
        /* <DEDUP_REMOVED lines=12> */
.L_x_135:
[----:B------:R-:W-:Y:S05]  /*5cd0*/  BSYNC B1 ;  /* 0x0000000000017941 */ /* 0x000fea0003800000 */
.L_x_134:
        /* <DEDUP_REMOVED lines=12> */
.L_x_137:
[----:B------:R-:W-:Y:S05]  /*5da0*/  BSYNC B1 ;  /* 0x0000000000017941 */ /* 0x000fea0003800000 */
.L_x_136:
        /* <DEDUP_REMOVED lines=12> */
.L_x_139:
[----:B------:R-:W-:Y:S05]  /*5e70*/  BSYNC B1 ;  /* 0x0000000000017941 */ /* 0x000fea0003800000 */
.L_x_138:
        /* <DEDUP_REMOVED lines=12> */
.L_x_141:
[----:B------:R-:W-:Y:S05]  /*5f40*/  BSYNC B1 ;  /* 0x0000000000017941 */ /* 0x000fea0003800000 */
.L_x_140:
        /* <DEDUP_REMOVED lines=12> */
.L_x_143:
[----:B------:R-:W-:Y:S05]  /*6010*/  BSYNC B1 ;  /* 0x0000000000017941 */ /* 0x000fea0003800000 */
.L_x_142:
        /* <DEDUP_REMOVED lines=12> */
.L_x_145:
[----:B------:R-:W-:Y:S05]  /*60e0*/  BSYNC B1 ;  /* 0x0000000000017941 */ /* 0x000fea0003800000 */
.L_x_144:
        /* <DEDUP_REMOVED lines=12> */
.L_x_147:
[----:B------:R-:W-:Y:S05]  /*61b0*/  BSYNC B1 ;  /* 0x0000000000017941 */ /* 0x000fea0003800000 */
.L_x_146:
        /* <DEDUP_REMOVED lines=12> */
.L_x_149:
[----:B------:R-:W-:Y:S05]  /*6280*/  BSYNC B1 ;  /* 0x0000000000017941 */ /* 0x000fea0003800000 */
.L_x_148:
        /* <DEDUP_REMOVED lines=12> */
.L_x_151:
[----:B------:R-:W-:Y:S05]  /*6350*/  BSYNC B1 ;  /* 0x0000000000017941 */ /* 0x000fea0003800000 */
.L_x_150:
        /* <DEDUP_REMOVED lines=12> */
.L_x_153:
[----:B------:R-:W-:Y:S05]  /*6420*/  BSYNC B1 ;  /* 0x0000000000017941 */ /* 0x000fea0003800000 */
.L_x_152:
        /* <DEDUP_REMOVED lines=12> */
.L_x_155:
[----:B------:R-:W-:Y:S05]  /*64f0*/  BSYNC B1 ;  /* 0x0000000000017941 */ /* 0x000fea0003800000 */
.L_x_154:
        /* <DEDUP_REMOVED lines=12> */
.L_x_157:
[----:B------:R-:W-:Y:S05]  /*65c0*/  BSYNC B1 ;  /* 0x0000000000017941 */ /* 0x000fea0003800000 */
.L_x_156:
        /* <DEDUP_REMOVED lines=12> */
.L_x_159:
[----:B------:R-:W-:Y:S05]  /*6690*/  BSYNC B1 ;  /* 0x0000000000017941 */ /* 0x000fea0003800000 */
.L_x_158:
        /* <DEDUP_REMOVED lines=12> */
.L_x_161:
[----:B------:R-:W-:Y:S05]  /*6760*/  BSYNC B1 ;  /* 0x0000000000017941 */ /* 0x000fea0003800000 */
.L_x_160:
        /* <DEDUP_REMOVED lines=12> */
.L_x_163:
[----:B------:R-:W-:Y:S05]  /*6830*/  BSYNC B1 ;  /* 0x0000000000017941 */ /* 0x000fea0003800000 */
.L_x_162:
        /* <DEDUP_REMOVED lines=12> */
.L_x_165:
[----:B------:R-:W-:Y:S05]  /*6900*/  BSYNC B1 ;  /* 0x0000000000017941 */ /* 0x000fea0003800000 */
.L_x_164:
        /* <DEDUP_REMOVED lines=12> */
.L_x_167:
[----:B------:R-:W-:Y:S05]  /*69d0*/  BSYNC B1 ;  /* 0x0000000000017941 */ /* 0x000fea0003800000 */
.L_x_166:
[----:B------:R-:W-:Y:S05]  /*69e0*/  @P2 BRA `(.L_x_168) ;  /* 0x0000001000302947 */ /* 0x000fea0003800000 */
[----:B-----5:R-:W-:-:S04]  /*69f0*/  LOP3.LUT R12, R12, 0xff, RZ, 0xc0, !PT ;  /* 0x000000ff0c0c7812 */ /* 0x020fc800078ec0ff */
[----:B------:R-:W-:-:S05]  /*6a00*/  F2FP.F16.E5M2.UNPACK_B R12, R12 ;  /* 0x0000000cff0c723e */ /* 0x000fca00020004ff */
[----:B------:R-:W-:-:S05]  /*6a10*/  HADD2.F32 R12, -RZ, R12.H0_H0 ;  /* 0x2000000cff0c7230 */ /* 0x000fca0000004100 */
[----:B0--34-:R-:W-:-:S04]  /*6a20*/  FMUL R7, R12, R9 ;  /* 0x000000090c077220 */ /* 0x019fc80000400000 */
[----:B------:R-:W-:-:S05]  /*6a30*/  FFMA R7, R20, R8, R7 ;  /* 0x0000000814077223 */ /* 0x000fca0000000007 */
[----:B------:R-:W-:-:S05]  /*6a40*/  F2FP.SATFINITE.E5M2.F32.PACK_AB_MERGE_C R7, RZ, R7, RZ ;  /* 0x00000007ff07723e */ /* 0x000fca00048060ff */
[----:B------:R0:W-:Y:S01]  /*6a50*/  STG.E.U8 desc[UR16][R10.64+0x39], R7 ;  /* 0x000039070a007986 */ /* 0x0001e2000c101110 */
[----:B------:R-:W-:Y:S05]  /*6a60*/  BRA `(.L_x_168) ;  /* 0x0000001000107947 */ /* 0x000fea0003800000 */
.L_x_39:
[C---:B------:R-:W-:Y:S01]  /*6a70*/  ISETP.GE.AND P1, PT, R32.reuse, 0x1, PT ;  /* 0x000000012000780c */ /* 0x040fe20003f26270 */
[-C--:B--2---:R-:W-:Y:S01]  /*6a80*/  FMUL R145, R145, R8.reuse ;  /* 0x0000000891917220 */ /* 0x084fe20000400000 */
[----:B------:R-:W-:Y:S01]  /*6a90*/  ISETP.GE.AND P2, PT, R32, 0x9, PT ;  /* 0x000000092000780c */ /* 0x000fe20003f46270 */
[-C--:B------:R-:W-:Y:S01]  /*6aa0*/  FMUL R144, R144, R8.reuse ;  /* 0x0000000890907220 */ /* 0x080fe20000400000 */
[----:B------:R-:W-:Y:S01]  /*6ab0*/  ISETP.LT.OR P3, PT, R31, 0x1, !P1 ;  /* 0x000000011f00780c */ /* 0x000fe20004f61670 */
[-C--:B------:R-:W-:Y:S01]  /*6ac0*/  FMUL R143, R143, R8.reuse ;  /* 0x000000088f8f7220 */ /* 0x080fe20000400000 */
[C---:B------:R-:W-:Y:S01]  /*6ad0*/  ISETP.LT.OR P6, PT, R31.reuse, 0x2, !P1 ;  /* 0x000000021f00780c */ /* 0x040fe20004fc1670 */
[-C--:B------:R-:W-:Y:S01]  /*6ae0*/  FMUL R142, R142, R8.reuse ;  /* 0x000000088e8e7220 */ /* 0x080fe20000400000 */
[----:B------:R-:W-:Y:S01]  /*6af0*/  ISETP.LT.OR P5, PT, R31, 0x1, !P2 ;  /* 0x000000011f00780c */ /* 0x000fe200057a1670 */
[-C--:B------:R-:W-:Y:S01]  /*6b00*/  FMUL R141, R141, R8.reuse ;  /* 0x000000088d8d7220 */ /* 0x080fe20000400000 */
[----:B------:R-:W-:Y:S01]  /*6b10*/  F2FP.SATFINITE.E5M2.F32.PACK_AB_MERGE_C R145, RZ, R145, RZ ;  /* 0x00000091ff91723e */ /* 0x000fe200048060ff */
[----:B------:R-:W-:Y:S01]  /*6b20*/  FMUL R140, R140, R8 ;  /* 0x000000088c8c7220 */ /* 0x000fe20000400000 */
[----:B------:R-:W-:Y:S01]  /*6b30*/  F2FP.SATFINITE.E5M2.F32.PACK_AB_MERGE_C R7, RZ, R144, RZ ;  /* 0x00000090ff07723e */ /* 0x000fe200048060ff */
[-C--:B------:R-:W-:Y:S01]  /*6b40*/  FMUL R139, R139, R8.reuse ;  /* 0x000000088b8b7220 */ /* 0x080fe20000400000 */
[----:B------:R-:W-:Y:S01]  /*6b50*/  F2FP.SATFINITE.E5M2.F32.PACK_AB_MERGE_C R143, RZ, R143, RZ ;  /* 0x0000008fff8f723e */ /* 0x000fe200048060ff */
[----:B------:R-:W-:Y:S01]  /*6b60*/  FMUL R138, R138, R8 ;  /* 0x000000088a8a7220 */ /* 0x000fe20000400000 */
[----:B------:R-:W-:Y:S01]  /*6b70*/  F2FP.SATFINITE.E5M2.F32.PACK_AB_MERGE_C R25, RZ, R142, RZ ;  /* 0x0000008eff19723e */ /* 0x000fe200048060ff */
[----:B------:R-:W-:Y:S01]  /*6b80*/  @!P3 STG.E.U8 desc[UR16][R16.64], R145 ;  /* 0x000000911000b986 */ /* 0x000fe2000c101110 */
[----:B------:R-:W-:Y:S01]  /*6b90*/  ISETP.LT.OR P3, PT, R31, 0x2, !P2 ;  /* 0x000000021f00780c */ /* 0x000fe20005761670 */
[-C--:B------:R-:W-:Y:S01]  /*6ba0*/  FMUL R137, R137, R8.reuse ;  /* 0x0000000889897220 */ /* 0x080fe20000400000 */
[----:B------:R-:W-:Y:S01]  /*6bb0*/  F2FP.SATFINITE.E5M2.F32.PACK_AB_MERGE_C R141, RZ, R141, RZ ;  /* 0x0000008dff8d723e */ /* 0x000fe200048060ff */
[----:B------:R0:W-:Y:S01]  /*6bc0*/  @!P6 STG.E.U8 desc[UR16][R16.64+0x1], R7 ;  /* 0x000001071000e986 */ /* 0x0001e2000c101110 */
[C---:B------:R-:W-:Y:S01]  /*6bd0*/  ISETP.LT.OR P6, PT, R31.reuse, 0x9, !P1 ;  /* 0x000000091f00780c */ /* 0x040fe20004fc1670 */
[-C--:B------:R-:W-:Y:S01]  /*6be0*/  FMUL R136, R136, R8.reuse ;  /* 0x0000000888887220 */ /* 0x080fe20000400000 */
[----:B------:R-:W-:Y:S01]  /*6bf0*/  F2FP.SATFINITE.E5M2.F32.PACK_AB_MERGE_C R139, RZ, R139, RZ ;  /* 0x0000008bff8b723e */ /* 0x000fe200048060ff */
[----:B------:R-:W-:Y:S01]  /*6c00*/  @!P5 STG.E.U8 desc[UR16][R14.64], R143 ;  /* 0x0000008f0e00d986 */ /* 0x000fe2000c101110 */
[----:B------:R-:W-:Y:S01]  /*6c10*/  ISETP.LT.OR P5, PT, R31, 0xa, !P1 ;  /* 0x0000000a1f00780c */ /* 0x000fe20004fa1670 */
[----:B------:R-:W-:Y:S01]  /*6c20*/  FMUL R135, R135, R8 ;  /* 0x0000000887877220 */ /* 0x000fe20000400000 */
[----:B------:R-:W-:Y:S01]  /*6c30*/  F2FP.SATFINITE.E5M2.F32.PACK_AB_MERGE_C R27, RZ, R138, RZ ;  /* 0x0000008aff1b723e */ /* 0x000fe200048060ff */
[-C--:B------:R-:W-:Y:S01]  /*6c40*/  FMUL R134, R134, R8.reuse ;  /* 0x0000000886867220 */ /* 0x080fe20000400000 */
[----:B------:R-:W-:Y:S01]  /*6c50*/  F2FP.SATFINITE.E5M2.F32.PACK_AB_MERGE_C R137, RZ, R137, RZ ;  /* 0x00000089ff89723e */ /* 0x000fe200048060ff */
[----:B------:R1:W-:Y:S01]  /*6c60*/  @!P3 STG.E.U8 desc[UR16][R14.64+0x1], R25 ;  /* 0x000001190e00b986 */ /* 0x0003e2000c101110 */
[----:B------:R-:W-:Y:S01]  /*6c70*/  ISETP.LT.OR P3, PT, R31, 0x9, !P2 ;  /* 0x000000091f00780c */ /* 0x000fe20005761670 */
[----:B------:R-:W-:Y:S01]  /*6c80*/  FMUL R133, R133, R8 ;  /* 0x0000000885857220 */ /* 0x000fe20000400000 */
[----:B0-----:R-:W-:Y:S01]  /*6c90*/  F2FP.SATFINITE.E5M2.F32.PACK_AB_MERGE_C R7, RZ, R140, RZ ;  /* 0x0000008cff07723e */ /* 0x001fe200048060ff */
[----:B------:R-:W-:Y:S01]  /*6ca0*/  @!P6 STG.E.U8 desc[UR16][R16.64+0x8], R141 ;  /* 0x0000088d1000e986 */ /* 0x000fe2000c101110 */
[C---:B------:R-:W-:Y:S01]  /*6cb0*/  ISETP.LT.OR P6, PT, R31.reuse, 0xa, !P2 ;  /* 0x0000000a1f00780c */ /* 0x040fe200057c1670 */
[-C--:B------:R-:W-:Y:S01]  /*6cc0*/  FMUL R132, R132, R8.reuse ;  /* 0x0000000884847220 */ /* 0x080fe20000400000 */
[----:B------:R-:W-:Y:S01]  /*6cd0*/  F2FP.SATFINITE.E5M2.F32.PACK_AB_MERGE_C R135, RZ, R135, RZ ;  /* 0x00000087ff87723e */ /* 0x000fe200048060ff */
[----:B------:R0:W-:Y:S01]  /*6ce0*/  @!P5 STG.E.U8 desc[UR16][R16.64+0x9], R7 ;  /* 0x000009071000d986 */ /* 0x0001e2000c101110 */
[----:B------:R-:W-:Y:S01]  /*6cf0*/  ISETP.LT.OR P5, PT, R31, 0x11, !P1 ;  /* 0x000000111f00780c */ /* 0x000fe20004fa1670 */
[-C--:B------:R-:W-:Y:S01]  /*6d00*/  FMUL R131, R131, R8.reuse ;  /* 0x0000000883837220 */ /* 0x080fe20000400000 */
[----:B------:R-:W-:Y:S01]  /*6d10*/  F2FP.SATFINITE.E5M2.F32.PACK_AB_MERGE_C R133, RZ, R133, RZ ;  /* 0x00000085ff85723e */ /* 0x000fe200048060ff */
[----:B------:R-:W-:Y:S01]  /*6d20*/  FMUL R130, R130, R8 ;  /* 0x0000000882827220 */ /* 0x000fe20000400000 */
[----:B-1----:R-:W-:Y:S01]  /*6d30*/  F2FP.SATFINITE.E5M2.F32.PACK_AB_MERGE_C R25, RZ, R134, RZ ;  /* 0x00000086ff19723e */ /* 0x002fe200048060ff */
[----:B------:R-:W-:Y:S01]  /*6d40*/  @!P3 STG.E.U8 desc[UR16][R14.64+0x8], R139 ;  /* 0x0000088b0e00b986 */ /* 0x000fe2000c101110 */
[----:B------:R-:W-:Y:S01]  /*6d50*/  ISETP.LT.OR P3, PT, R31, 0x12, !P1 ;  /* 0x000000121f00780c */ /* 0x000fe20004f61670 */
[-C--:B------:R-:W-:Y:S01]  /*6d60*/  FMUL R129, R129, R8.reuse ;  /* 0x0000000881817220 */ /* 0x080fe20000400000 */
[----:B------:R-:W-:Y:S01]  /*6d70*/  F2FP.SATFINITE.E5M2.F32.PACK_AB_MERGE_C R131, RZ, R131, RZ ;  /* 0x00000083ff83723e */ /* 0x000fe200048060ff */
[----:B------:R1:W-:Y:S01]  /*6d80*/  @!P6 STG.E.U8 desc[UR16][R14.64+0x9], R27 ;  /* 0x0000091b0e00e986 */ /* 0x0003e2000c101110 */
[C---:B------:R-:W-:Y:S01]  /*6d90*/  ISETP.LT.OR P6, PT, R31.reuse, 0x11, !P2 ;  /* 0x000000111f00780c */ /* 0x040fe200057c1670 */
[----:B------:R-:W-:Y:S01]  /*6da0*/  FMUL R128, R128, R8 ;  /* 0x0000000880807220 */ /* 0x000fe20000400000 */
[----:B0-----:R-:W-:Y:S01]  /*6db0*/  F2FP.SATFINITE.E5M2.F32.PACK_AB_MERGE_C R7, RZ, R136, RZ ;  /* 0x00000088ff07723e */ /* 0x001fe200048060ff */
[----:B------:R-:W-:Y:S01]  /*6dc0*/  @!P5 STG.E.U8 desc[UR16][R16.64+0x10], R137 ;  /* 0x000010891000d986 */ /* 0x000fe2000c101110 */
[----:B------:R-:W-:Y:S01]  /*6dd0*/  ISETP.LT.OR P5, PT, R31, 0x12, !P2 ;  /* 0x000000121f00780c */ /* 0x000fe200057a1670 */
[-C--:B------:R-:W-:Y:S01]  /*6de0*/  FMUL R127, R127, R8.reuse ;  /* 0x000000087f7f7220 */ /* 0x080fe20000400000 */
[----:B------:R-:W-:Y:S01]  /*6df0*/  F2FP.SATFINITE.E5M2.F32.PACK_AB_MERGE_C R129, RZ, R129, RZ ;  /* 0x00000081ff81723e */ /* 0x000fe200048060ff */
[-C--:B------:R-:W-:Y:S01]  /*6e00*/  FMUL R126, R126, R8.reuse ;  /* 0x000000087e7e7220 */ /* 0x080fe20000400000 */
[-C--:B------:R-:W-:Y:S01]  /*6e10*/  FMUL R125, R125, R8.reuse ;  /* 0x000000087d7d7220 */ /* 0x080fe20000400000 */
[----:B------:R0:W-:Y:S01]  /*6e20*/  @!P3 STG.E.U8 desc[UR16][R16.64+0x11], R7 ;  /* 0x000011071000b986 */ /* 0x0001e2000c101110 */
[C---:B------:R-:W-:Y:S01]  /*6e30*/  ISETP.LT.OR P3, PT, R31.reuse, 0x19, !P1 ;  /* 0x000000191f00780c */ /* 0x040fe20004f61670 */
[----:B------:R-:W-:Y:S01]  /*6e40*/  FMUL R124, R124, R8 ;  /* 0x000000087c7c7220 */ /* 0x000fe20000400000 */
[----:B-1----:R-:W-:Y:S01]  /*6e50*/  F2FP.SATFINITE.E5M2.F32.PACK_AB_MERGE_C R27, RZ, R132, RZ ;  /* 0x00000084ff1b723e */ /* 0x002fe200048060ff */
[----:B------:R-:W-:Y:S01]  /*6e60*/  @!P6 STG.E.U8 desc[UR16][R14.64+0x10], R135 ;  /* 0x000010870e00e986 */ /* 0x000fe2000c101110 */
[----:B------:R-:W-:Y:S01]  /*6e70*/  ISETP.LT.OR P6, PT, R31, 0x1a, !P1 ;  /* 0x0000001a1f00780c */ /* 0x000fe20004fc1670 */
[-C--:B------:R-:W-:Y:S01]  /*6e80*/  FMUL R123, R123, R8.reuse ;  /* 0x000000087b7b7220 */ /* 0x080fe20000400000 */
[----:B------:R-:W-:Y:S01]  /*6e90*/  F2FP.SATFINITE.E5M2.F32.PACK_AB_MERGE_C R127, RZ, R127, RZ ;  /* 0x0000007fff7f723e */ /* 0x000fe200048060ff */
[----:B------:R1:W-:Y:S01]  /*6ea0*/  @!P5 STG.E.U8 desc[UR16][R14.64+0x11], R25 ;  /* 0x000011190e00d986 */ /* 0x0003e2000c101110 */
[----:B------:R-:W-:Y:S01]  /*6eb0*/  ISETP.LT.OR P5, PT, R31, 0x19, !P2 ;  /* 0x000000191f00780c */ /* 0x000fe200057a1670 */
[-C--:B------:R-:W-:Y:S01]  /*6ec0*/  FMUL R122, R122, R8.reuse ;  /* 0x000000087a7a7220 */ /* 0x080fe20000400000 */
[----:B------:R-:W-:Y:S01]  /*6ed0*/  F2FP.SATFINITE.E5M2.F32.PACK_AB_MERGE_C R125, RZ, R125, RZ ;  /* 0x0000007dff7d723e */ /* 0x000fe200048060ff */
        /* <DEDUP_REMOVED lines=8> */
[----:B------:R-:W-:Y:S01]  /*6f60*/  FMUL R119, R119, R8 ;  /* 0x0000000877777220 */ /* 0x000fe20000400000 */
[----:B-1----:R-:W-:Y:S01]  /*6f70*/  F2FP.SATFINITE.E5M2.F32.PACK_AB_MERGE_C R25, RZ, R128, RZ ;  /* 0x00000080ff19723e */ /* 0x002fe200048060ff */
[----:B------:R-:W-:Y:S01]  /*6f80*/  @!P5 STG.E.U8 desc[UR16][R14.64+0x18], R131 ;  /* 0x000018830e00d986 */ /* 0x000fe2000c101110 */
[----:B------:R-:W-:Y:S01]  /*6f90*/  ISETP.LT.OR P5, PT, R31, 0x22, !P1 ;  /* 0x000000221f00780c */ /* 0x000fe20004fa1670 */
[-C--:B------:R-:W-:Y:S01]  /*6fa0*/  FMUL R118, R118, R8.reuse ;  /* 0x0000000876767220 */ /* 0x080fe20000400000 */
[----:B------:R-:W-:Y:S01]  /*6fb0*/  F2FP.SATFINITE.E5M2.F32.PACK_AB_MERGE_C R121, RZ, R121, RZ ;  /* 0x00000079ff79723e */ /* 0x000fe200048060ff */
[-C--:B------:R-:W-:Y:S01]  /*6fc0*/  FMUL R117, R117, R8.reuse ;  /* 0x0000000875757220 */ /* 0x080fe20000400000 */
[----:B------:R-:W-:Y:S01]  /*6fd0*/  F2FP.SATFINITE.E5M2.F32.PACK_AB_MERGE_C R119, RZ, R119, RZ ;  /* 0x00000077ff77723e */ /* 0x000fe200048060ff */
[----:B------:R1:W-:Y:S01]  /*6fe0*/  @!P3 STG.E.U8 desc[UR16][R14.64+0x19], R7 ;  /* 0x000019070e00b986 */ /* 0x0003e2000c101110 */
[C---:B------:R-:W-:Y:S01]  /*6ff0*/  ISETP.LT.OR P3, PT, R31.reuse, 0x21, !P2 ;  /* 0x000000211f00780c */ /* 0x040fe20005761670 */
        /* <DEDUP_REMOVED lines=9> */
[----:B------:R-:W-:Y:S01]  /*7090*/  FMUL R113, R113, R8 ;  /* 0x0000000871717220 */ /* 0x000fe20000400000 */
[----:B-1----:R-:W-:Y:S01]  /*70a0*/  F2FP.SATFINITE.E5M2.F32.PACK_AB_MERGE_C R7, RZ, R124, RZ ;  /* 0x0000007cff07723e */ /* 0x002fe200048060ff */
[-C--:B------:R-:W-:Y:S01]  /*70b0*/  FMUL R112, R112, R8.reuse ;  /* 0x0000000870707220 */ /* 0x080fe20000400000 */
        /* <DEDUP_REMOVED lines=29> */
[----:B------:R-:W-:Y:S01]  /*7290*/  ISETP.LT.OR P3, PT, R31, 0x32, !P2 ;  /* 0x000000321f00780c */ /* 0x000fe20005761670 */
[-C--:B------:R-:W-:Y:S01]  /*72a0*/  FMUL R103, R103, R8.reuse ;  /* 0x0000000867677220 */ /* 0x080fe20000400000 */
[----:B------:R-:W-:Y:S01]  /*72b0*/  F2FP.SATFINITE.E5M2.F32.PACK_AB_MERGE_C R105, RZ, R105, RZ ;  /* 0x00000069ff69723e */ /* 0x000fe200048060ff */
[----:B------:R0:W-:Y:S01]  /*72c0*/  @!P6 STG.E.U8 desc[UR16][R16.64+0x31], R27 ;  /* 0x0000311b1000e986 */ /* 0x0001e2000c101110 */
[C---:B------:R-:W-:Y:S01]  /*72d0*/  ISETP.LT.OR P6, PT, R31.reuse, 0x39, !P1 ;  /* 0x000000391f00780c */ /* 0x040fe20004fc1670 */
[-C--:B------:R-:W-:Y:S01]  /*72e0*/  FMUL R102, R102, R8.reuse ;  /* 0x0000000866667220 */ /* 0x080fe20000400000 */
[C---:B------:R-:W-:Y:S01]  /*72f0*/  ISETP.LT.OR P1, PT, R31.reuse, 0x3a, !P1 ;  /* 0x0000003a1f00780c */ /* 0x040fe20004f21670 */
[----:B------:R-:W-:Y:S01]  /*7300*/  @!P5 STG.E.U8 desc[UR16][R14.64+0x30], R119 ;  /* 0x000030770e00d986 */ /* 0x000fe2000c101110 */
[C---:B------:R-:W-:Y:S01]  /*7310*/  ISETP.LT.OR P5, PT, R31.reuse, 0x39, !P2 ;  /* 0x000000391f00780c */ /* 0x040fe200057a1670 */
[-C--:B------:R-:W-:Y:S01]  /*7320*/  FMUL R100, R100, R8.reuse ;  /* 0x0000000864647220 */ /* 0x080fe20000400000 */
[----:B------:R-:W-:Y:S01]  /*7330*/  ISETP.LT.OR P2, PT, R31, 0x3a, !P2 ;  /* 0x0000003a1f00780c */ /* 0x000fe20005741670 */
[----:B------:R-:W-:Y:S01]  /*7340*/  FMUL R101, R101, R8 ;  /* 0x0000000865657220 */ /* 0x000fe20000400000 */
[----:B-1----:R-:W-:Y:S01]  /*7350*/  F2FP.SATFINITE.E5M2.F32.PACK_AB_MERGE_C R25, RZ, R116, RZ ;  /* 0x00000074ff19723e */ /* 0x002fe200048060ff */
[----:B------:R1:W-:Y:S01]  /*7360*/  @!P3 STG.E.U8 desc[UR16][R14.64+0x31], R7 ;  /* 0x000031070e00b986 */ /* 0x0003e2000c101110 */
[C---:B------:R-:W-:Y:S01]  /*7370*/  ISETP.GE.AND P3, PT, R32.reuse, 0x89, PT ;  /* 0x000000892000780c */ /* 0x040fe20003f66270 */
[----:B------:R-:W-:Y:S01]  /*7380*/  FMUL R99, R99, R8 ;  /* 0x0000000863637220 */ /* 0x000fe20000400000 */
[----:B0-----:R-:W-:Y:S01]  /*7390*/  F2FP.SATFINITE.E5M2.F32.PACK_AB_MERGE_C R27, RZ, R114, RZ ;  /* 0x00000072ff1b723e */ /* 0x001fe200048060ff */
[----:B------:R-:W-:Y:S01]  /*73a0*/  @!P6 STG.E.U8 desc[UR16][R16.64+0x38], R117 ;  /* 0x000038751000e986 */ /* 0x000fe2000c101110 */
[----:B------:R-:W-:Y:S01]  /*73b0*/  ISETP.GE.AND P6, PT, R32, 0x81, PT ;  /* 0x000000812000780c */ /* 0x000fe20003fc6270 */
[-C--:B------:R-:W-:Y:S01]  /*73c0*/  FMUL R98, R98, R8.reuse ;  /* 0x0000000862627220 */ /* 0x080fe20000400000 */
[----:B------:R-:W-:Y:S01]  /*73d0*/  F2FP.SATFINITE.E5M2.F32.PACK_AB_MERGE_C R103, RZ, R103, RZ ;  /* 0x00000067ff67723e */ /* 0x000fe200048060ff */
[----:B------:R0:W-:Y:S01]  /*73e0*/  @!P1 STG.E.U8 desc[UR16][R16.64+0x39], R25 ;  /* 0x0000391910009986 */ /* 0x0001e2000c101110 */
[----:B------:R-:W-:Y:S01]  /*73f0*/  ISETP.LT.OR P1, PT, R31, 0x1, !P6 ;  /* 0x000000011f00780c */ /* 0x000fe20007721670 */
[-C--:B------:R-:W-:Y:S01]  /*7400*/  FMUL R97, R97, R8.reuse ;  /* 0x0000000861617220 */ /* 0x080fe20000400000 */
[----:B------:R-:W-:Y:S01]  /*7410*/  F2FP.SATFINITE.E5M2.F32.PACK_AB_MERGE_C R101, RZ, R101, RZ ;  /* 0x00000065ff65723e */ /* 0x000fe200048060ff */
[----:B------:R-:W-:Y:S01]  /*7420*/  @!P2 STG.E.U8 desc[UR16][R14.64+0x39], R27 ;  /* 0x0000391b0e00a986 */ /* 0x000fe2000c101110 */
[C---:B------:R-:W-:Y:S01]  /*7430*/  ISETP.LT.OR P2, PT, R31.reuse, 0x2, !P6 ;  /* 0x000000021f00780c */ /* 0x040fe20007741670 */
[----:B------:R-:W-:Y:S01]  /*7440*/  FMUL R96, R96, R8 ;  /* 0x0000000860607220 */ /* 0x000fe20000400000 */
[----:B-1----:R-:W-:Y:S01]  /*7450*/  F2FP.SATFINITE.E5M2.F32.PACK_AB_MERGE_C R7, RZ, R112, RZ ;  /* 0x00000070ff07723e */ /* 0x002fe200048060ff */
        /* <DEDUP_REMOVED lines=45> */
[----:B------:R-:W-:Y:S01]  /*7730*/  FMUL R20, R20, R8 ;  /* 0x0000000814147220 */ /* 0x000fe20000400000 */
[----:B------:R-:W-:-:S03]  /*7740*/  F2FP.SATFINITE.E5M2.F32.PACK_AB_MERGE_C R19, RZ, R19, RZ ;  /* 0x00000013ff13723e */ /* 0x000fc600048060ff */
[----:B------:R-:W-:Y:S02]  /*7750*/  F2FP.SATFINITE.E5M2.F32.PACK_AB_MERGE_C R21, RZ, R21, RZ ;  /* 0x00000015ff15723e */ /* 0x000fe400048060ff */
[----:B-1----:R-:W-:Y:S01]  /*7760*/  F2FP.SATFINITE.E5M2.F32.PACK_AB_MERGE_C R7, RZ, R100, RZ ;  /* 0x00000064ff07723e */ /* 0x002fe200048060ff */
[----:B------:R0:W-:Y:S01]  /*7770*/  @!P2 STG.E.U8 desc[UR16][R12.64+0x11], R15 ;  /* 0x0000110f0c00a986 */ /* 0x0001e2000c101110 */
[----:B------:R-:W-:-:S03]  /*7780*/  ISETP.LT.OR P2, PT, R31, 0x1a, !P6 ;  /* 0x0000001a1f00780c */ /* 0x000fc60007741670 */
[----:B------:R-:W-:Y:S01]  /*7790*/  @!P1 STG.E.U8 desc[UR16][R10.64+0x10], R103 ;  /* 0x000010670a009986 */ /* 0x000fe2000c101110 */
[----:B------:R-:W-:-:S03]  /*77a0*/  ISETP.LT.OR P1, PT, R31, 0x19, !P6 ;  /* 0x000000191f00780c */ /* 0x000fc60007721670 */
[----:B------:R1:W-:Y:S01]  /*77b0*/  @!P5 STG.E.U8 desc[UR16][R10.64+0x11], R17 ;  /* 0x000011110a00d986 */ /* 0x0003e2000c101110 */
[----:B------:R-:W-:Y:S02]  /*77c0*/  ISETP.LT.OR P5, PT, R31, 0x19, !P3 ;  /* 0x000000191f00780c */ /* 0x000fe40005fa1670 */
[----:B0-----:R-:W-:-:S03]  /*77d0*/  F2FP.SATFINITE.E5M2.F32.PACK_AB_MERGE_C R15, RZ, R98, RZ ;  /* 0x00000062ff0f723e */ /* 0x001fc600048060ff */
[----:B------:R0:W-:Y:S01]  /*77e0*/  @!P2 STG.E.U8 desc[UR16][R12.64+0x19], R7 ;  /* 0x000019070c00a986 */ /* 0x0001e2000c101110 */
[----:B------:R-:W-:-:S03]  /*77f0*/  ISETP.LT.OR P2, PT, R31, 0x1a, !P3 ;  /* 0x0000001a1f00780c */ /* 0x000fc60005f41670 */
[----:B------:R-:W-:Y:S01]  /*7800*/  @!P1 STG.E.U8 desc[UR16][R12.64+0x18], R101 ;  /* 0x000018650c009986 */ /* 0x000fe2000c101110 */
[C---:B------:R-:W-:Y:S02]  /*7810*/  ISETP.LT.OR P1, PT, R31.reuse, 0x21, !P6 ;  /* 0x000000211f00780c */ /* 0x040fe40007721670 */
[----:B-1----:R-:W-:Y:S01]  /*7820*/  F2FP.SATFINITE.E5M2.F32.PACK_AB_MERGE_C R17, RZ, R96, RZ ;  /* 0x00000060ff11723e */ /* 0x002fe200048060ff */
[----:B------:R-:W-:Y:S01]  /*7830*/  @!P5 STG.E.U8 desc[UR16][R10.64+0x18], R99 ;  /* 0x000018630a00d986 */ /* 0x000fe2000c101110 */
[----:B------:R-:W-:Y:S02]  /*7840*/  ISETP.LT.OR P5, PT, R31, 0x22, !P6 ;  /* 0x000000221f00780c */ /* 0x000fe400077a1670 */
[----:B0-----:R-:W-:-:S03]  /*7850*/  F2FP.SATFINITE.E5M2.F32.PACK_AB_MERGE_C R7, RZ, R94, RZ ;  /* 0x0000005eff07723e */ /* 0x001fc600048060ff */
        /* <DEDUP_REMOVED lines=21> */
[----:B0-----:R-:W-:-:S07]  /*79b0*/  F2FP.SATFINITE.E5M2.F32.PACK_AB_MERGE_C R15, RZ, R18, RZ ;  /* 0x00000012ff0f723e */ /* 0x001fce00048060ff */
[----:B------:R-:W-:Y:S01]  /*79c0*/  @!P1 STG.E.U8 desc[UR16][R12.64+0x30], R89 ;  /* 0x000030590c009986 */ /* 0x000fe2000c101110 */
[C---:B------:R-:W-:Y:S02]  /*79d0*/  ISETP.LT.OR P1, PT, R31.reuse, 0x39, !P6 ;  /* 0x000000391f00780c */ /* 0x040fe40007721670 */
[C---:B------:R-:W-:Y:S01]  /*79e0*/  ISETP.LT.OR P6, PT, R31.reuse, 0x3a, !P6 ;  /* 0x0000003a1f00780c */ /* 0x040fe200077c1670 */
[----:B------:R0:W-:Y:S01]  /*79f0*/  @!P5 STG.E.U8 desc[UR16][R12.64+0x31], R7 ;  /* 0x000031070c00d986 */ /* 0x0001e2000c101110 */
[C---:B------:R-:W-:Y:S02]  /*7a00*/  ISETP.LT.OR P5, PT, R31.reuse, 0x32, !P3 ;  /* 0x000000321f00780c */ /* 0x040fe40005fa1670 */
[----:B-1----:R-:W-:Y:S01]  /*7a10*/  F2FP.SATFINITE.E5M2.F32.PACK_AB_MERGE_C R17, RZ, R20, RZ ;  /* 0x00000014ff11723e */ /* 0x002fe200048060ff */
[----:B------:R1:W-:Y:S01]  /*7a20*/  @!P2 STG.E.U8 desc[UR16][R10.64+0x30], R23 ;  /* 0x000030170a00a986 */ /* 0x0003e2000c101110 */
[C---:B------:R-:W-:Y:S02]  /*7a30*/  ISETP.LT.OR P2, PT, R31.reuse, 0x39, !P3 ;  /* 0x000000391f00780c */ /* 0x040fe40005f41670 */
[----:B------:R-:W-:-:S02]  /*7a40*/  ISETP.LT.OR P3, PT, R31, 0x3a, !P3 ;  /* 0x0000003a1f00780c */ /* 0x000fc40005f61670 */
[----:B0-----:R-:W-:-:S05]  /*7a50*/  F2FP.SATFINITE.E5M2.F32.PACK_AB_MERGE_C R7, RZ, R22, RZ ;  /* 0x00000016ff07723e */ /* 0x001fca00048060ff */
[----:B------:R1:W-:Y:S04]  /*7a60*/  @!P5 STG.E.U8 desc[UR16][R10.64+0x31], R7 ;  /* 0x000031070a00d986 */ /* 0x0003e8000c101110 */
[----:B------:R1:W-:Y:S04]  /*7a70*/  @!P1 STG.E.U8 desc[UR16][R12.64+0x38], R19 ;  /* 0x000038130c009986 */ /* 0x0003e8000c101110 */
[----:B------:R1:W-:Y:S04]  /*7a80*/  @!P6 STG.E.U8 desc[UR16][R12.64+0x39], R15 ;  /* 0x0000390f0c00e986 */ /* 0x0003e8000c101110 */
[----:B------:R1:W-:Y:S04]  /*7a90*/  @!P2 STG.E.U8 desc[UR16][R10.64+0x38], R21 ;  /* 0x000038150a00a986 */ /* 0x0003e8000c101110 */
[----:B------:R1:W-:Y:S02]  /*7aa0*/  @!P3 STG.E.U8 desc[UR16][R10.64+0x39], R17 ;  /* 0x000039110a00b986 */ /* 0x0003e4000c101110 */
.L_x_168:
[----:B------:R-:W-:Y:S05]  /*7ab0*/  BSYNC B0 ;  /* 0x0000000000007941 */ /* 0x000fea0003800000 */
.L_x_38:
[----:B------:R-:W-:Y:S01]  /*7ac0*/  ULDC UR6, c[0x0][0xc] ;  /* 0x0000030000067ab9 */ /* 0x000fe20000000800 */
[----:B------:R-:W-:Y:S01]  /*7ad0*/  ULDC UR7, c[0x0][0x10] ;  /* 0x0000040000077ab9 */ /* 0x000fe20000000800 */
[----:B01-34-:R-:W0:Y:S01]  /*7ae0*/  LDC R7, c[0x0][0x14] ;  /* 0x00000500ff077b82 */ /* 0x01be220000000800 */
[----:B------:R-:W-:Y:S01]  /*7af0*/  UIMAD.WIDE.U32 UR6, UR6, UR7, URZ ;  /* 0x00000007060672a5 */ /* 0x000fe2000f8e003f */
[----:B------:R-:W-:Y:S02]  /*7b00*/  IMAD.MOV.U32 R10, RZ, RZ, -0x1 ;  /* 0xffffffffff0a7424 */ /* 0x000fe400078e00ff */
[----:B------:R-:W-:-:S03]  /*7b10*/  IMAD.MOV.U32 R6, RZ, RZ, -0x1 ;  /* 0xffffffffff067424 */ /* 0x000fc600078e00ff */
[----:B0-----:R-:W-:-:S04]  /*7b20*/  IMAD.WIDE.U32 R2, R7, UR6, R2 ;  /* 0x0000000607027c25 */ /* 0x001fc8000f8e0002 */
[----:B------:R-:W-:Y:S01]  /*7b30*/  IMAD R7, R7, UR7, RZ ;  /* 0x0000000707077c24 */ /* 0x000fe2000f8e02ff */
[----:B------:R-:W-:Y:S02]  /*7b40*/  ULDC.64 UR6, c[0x0][0x650] ;  /* 0x0001940000067ab9 */ /* 0x000fe40000000a00 */
[----:B------:R-:W-:Y:S01]  /*7b50*/  ISETP.GE.U32.AND P1, PT, R2, UR6, PT ;  /* 0x0000000602007c0c */ /* 0x000fe2000bf26070 */
[--C-:B------:R-:W-:Y:S01]  /*7b60*/  IMAD.IADD R3, R3, 0x1, R7.reuse ;  /* 0x0000000103037824 */ /* 0x100fe200078e0207 */
[----:B------:R-:W-:-:S04]  /*7b70*/  PRMT R7, RZ, 0x7610, R7 ;  /* 0x00007610ff077816 */ /* 0x000fc80000000007 */
[----:B------:R-:W-:-:S13]  /*7b80*/  ISETP.GE.U32.AND.EX P1, PT, R3, UR7, PT, P1 ;  /* 0x0000000703007c0c */ /* 0x000fda000bf26110 */
[----:B------:R-:W-:Y:S05]  /*7b90*/  @P1 BRA `(.L_x_169) ;  /* 0x0000000400601947 */ /* 0x000fea0003800000 */
[----:B------:R-:W0:Y:S01]  /*7ba0*/  S2R R20, SR_CTAID.X ;  /* 0x0000000000147919 */ /* 0x000e220000002500 */
[----:B------:R-:W1:Y:S01]  /*7bb0*/  LDC.64 R14, c[0x0][0x628] ;  /* 0x00018a00ff0e7b82 */ /* 0x000e620000000a00 */
[----:B------:R-:W-:Y:S01]  /*7bc0*/  ULDC UR6, c[0x0][0x150] ;  /* 0x0000540000067ab9 */ /* 0x000fe20000000800 */
[----:B-----5:R-:W-:Y:S01]  /*7bd0*/  IMAD.MOV.U32 R12, RZ, RZ, R2 ;  /* 0x000000ffff0c7224 */ /* 0x020fe200078e0002 */
[----:B------:R-:W3:Y:S01]  /*7be0*/  S2R R22, SR_CTAID.Y ;  /* 0x0000000000167919 */ /* 0x000ee20000002600 */
[----:B------:R-:W-:-:S04]  /*7bf0*/  IMAD.MOV.U32 R13, RZ, RZ, R3 ;  /* 0x000000ffff0d7224 */ /* 0x000fc800078e0003 */
[----:B------:R-:W4:Y:S08]  /*7c00*/  LDC R23, c[0x0][0x144] ;  /* 0x00005100ff177b82 */ /* 0x000f300000000800 */
[----:B--2---:R-:W2:Y:S08]  /*7c10*/  LDC R16, c[0x0][0x630] ;  /* 0x00018c00ff107b82 */ /* 0x004eb00000000800 */
[----:B------:R-:W2:Y:S01]  /*7c20*/  LDC.64 R18, c[0x0][0x620] ;  /* 0x00018800ff127b82 */ /* 0x000ea20000000a00 */
[----:B-1----:R-:W-:-:S04]  /*7c30*/  ISETP.NE.U32.AND P1, PT, R14, RZ, PT ;  /* 0x000000ff0e00720c */ /* 0x002fc80003f25070 */
[----:B------:R-:W-:Y:S02]  /*7c40*/  ISETP.NE.AND.EX P1, PT, R15, RZ, PT, P1 ;  /* 0x000000ff0f00720c */ /* 0x000fe40003f25310 */
[----:B0-----:R-:W-:-:S05]  /*7c50*/  I2FP.F32.U32 R6, R20 ;  /* 0x0000001400067245 */ /* 0x001fca0000201000 */
[----:B------:R-:W-:-:S04]  /*7c60*/  FMUL R6, R6, UR6 ;  /* 0x0000000606067c20 */ /* 0x000fc80008400000 */
[----:B------:R0:W1:Y:S02]  /*7c70*/  F2I.U32.TRUNC.NTZ R21, R6 ;  /* 0x0000000600157305 */ /* 0x000064000020f000 */
[----:B---34-:R-:W-:Y:S05]  /*7c80*/  @!P1 BRA `(.L_x_170) ;  /* 0x0000000000289947 */ /* 0x018fea0003800000 */
[----:B------:R-:W3:Y:S02]  /*7c90*/  LDC R7, c[0x0][0x634] ;  /* 0x00018d00ff077b82 */ /* 0x000ee40000000800 */
[----:B---3--:R-:W-:-:S05]  /*7ca0*/  IADD3 R13, P1, R2, R7, RZ ;  /* 0x00000007020d7210 */ /* 0x008fca0007f3e0ff */
[----:B------:R-:W-:-:S04]  /*7cb0*/  IMAD.X R17, RZ, RZ, R3, P1 ;  /* 0x000000ffff117224 */ /* 0x000fc800008e0603 */
[----:B0-----:R-:W-:-:S04]  /*7cc0*/  IMAD.WIDE.U32 R6, R17, R14, RZ ;  /* 0x0000000e11067225 */ /* 0x001fc800078e00ff */
[----:B------:R-:W-:-:S04]  /*7cd0*/  IMAD.WIDE.U32 R10, P1, R13, R15, R6 ;  /* 0x0000000f0d0a7225 */ /* 0x000fc80007820006 */
[----:B------:R-:W-:-:S04]  /*7ce0*/  IMAD.WIDE.U32 R6, R13, R14, RZ ;  /* 0x0000000e0d067225 */ /* 0x000fc800078e00ff */
[----:B------:R-:W-:Y:S01]  /*7cf0*/  IMAD.X R13, RZ, RZ, RZ, P1 ;  /* 0x000000ffff0d7224 */ /* 0x000fe200008e06ff */
[----:B------:R-:W-:Y:S01]  /*7d00*/  IADD3 RZ, P1, R7, R10, RZ ;  /* 0x0000000a07ff7210 */ /* 0x000fe20007f3e0ff */
[----:B------:R-:W-:-:S04]  /*7d10*/  IMAD.MOV.U32 R12, RZ, RZ, R11 ;  /* 0x000000ffff0c7224 */ /* 0x000fc800078e000b */
[----:B------:R-:W-:-:S08]  /*7d20*/  IMAD.WIDE.U32.X R12, R17, R15, R12, P1 ;  /* 0x0000000f110c7225 */ /* 0x000fd000008e040c */
.L_x_170:
[----:B------:R-:W3:Y:S01]  /*7d30*/  LDC.64 R28, c[0x0][0x640] ;  /* 0x00019000ff1c7b82 */ /* 0x000ee20000000a00 */
[-C--:B--2---:R-:W-:Y:S01]  /*7d40*/  SHF.R.U64 R17, R12, R16.reuse, R13 ;  /* 0x000000100c117219 */ /* 0x084fe2000000120d */
[----:B-1----:R-:W-:Y:S01]  /*7d50*/  IMAD.MOV R21, RZ, RZ, -R21 ;  /* 0x000000ffff157224 */ /* 0x002fe200078e0a15 */
[----:B0-----:R-:W-:Y:S01]  /*7d60*/  SHF.R.U32.HI R6, RZ, R16, R13 ;  /* 0x00000010ff067219 */ /* 0x001fe2000001160d */
[----:B------:R-:W-:Y:S01]  /*7d70*/  ULDC UR6, c[0x0][0x154] ;  /* 0x0000550000067ab9 */ /* 0x000fe20000000800 */
[----:B------:R-:W-:Y:S01]  /*7d80*/  IADD3 R11, P1, RZ, -R17, RZ ;  /* 0x80000011ff0b7210 */ /* 0x000fe20007f3e0ff */
[----:B------:R-:W-:Y:S02]  /*7d90*/  IMAD R23, R23, R21, R20 ;  /* 0x0000001517177224 */ /* 0x000fe400078e0214 */
[----:B------:R-:W0:Y:S01]  /*7da0*/  LDC R12, c[0x0][0x618] ;  /* 0x00018600ff0c7b82 */ /* 0x000e220000000800 */
[----:B------:R-:W-:Y:S02]  /*7db0*/  IMAD.MOV.U32 R13, RZ, RZ, 0x1 ;  /* 0x00000001ff0d7424 */ /* 0x000fe400078e00ff */
[----:B------:R-:W-:-:S04]  /*7dc0*/  IMAD.X R7, RZ, RZ, ~R6, P1 ;  /* 0x000000ffff077224 */ /* 0x000fc800008e0e06 */
[-C--:B------:R-:W-:Y:S01]  /*7dd0*/  IMAD R10, R7, R18.reuse, RZ ;  /* 0x00000012070a7224 */ /* 0x080fe200078e02ff */
[----:B------:R-:W1:Y:S01]  /*7de0*/  LDC R24, c[0x0][0x608] ;  /* 0x00018200ff187b82 */ /* 0x000e620000000800 */
[----:B------:R-:W-:-:S04]  /*7df0*/  IMAD.WIDE.U32 R6, R11, R18, R2 ;  /* 0x000000120b067225 */ /* 0x000fc800078e0002 */
[----:B------:R-:W-:Y:S01]  /*7e00*/  IMAD R11, R11, R19, R10 ;  /* 0x000000130b0b7224 */ /* 0x000fe200078e020a */
[----:B------:R-:W-:Y:S02]  /*7e10*/  I2FP.F32.U32 R10, R22 ;  /* 0x00000016000a7245 */ /* 0x000fe40000201000 */
[----:B------:R-:W2:Y:S01]  /*7e20*/  LDC R26, c[0x0][0x658] ;  /* 0x00019600ff1a7b82 */ /* 0x000ea20000000800 */
[----:B------:R-:W-:Y:S01]  /*7e30*/  IMAD.IADD R7, R7, 0x1, R11 ;  /* 0x0000000107077824 */ /* 0x000fe200078e020b */
[----:B---3--:R-:W-:Y:S01]  /*7e40*/  ISETP.NE.U32.AND P1, PT, R28, RZ, PT ;  /* 0x000000ff1c00720c */ /* 0x008fe20003f25070 */
[----:B------:R-:W-:Y:S01]  /*7e50*/  FMUL R10, R10, UR6 ;  /* 0x000000060a0a7c20 */ /* 0x000fe20008400000 */
[----:B------:R-:W-:Y:S02]  /*7e60*/  IMAD.MOV.U32 R11, RZ, RZ, -0x1 ;  /* 0xffffffffff0b7424 */ /* 0x000fe400078e00ff */
[----:B------:R-:W-:Y:S01]  /*7e70*/  ISETP.NE.AND.EX P1, PT, R29, RZ, PT, P1 ;  /* 0x000000ff1d00720c */ /* 0x000fe20003f25310 */
[----:B------:R3:W4:Y:S01]  /*7e80*/  F2I.U32.TRUNC.NTZ R19, R10 ;  /* 0x0000000a00137305 */ /* 0x000722000020f000 */
[----:B------:R-:W3:Y:S01]  /*7e90*/  LDC R21, c[0x0][0x148] ;  /* 0x00005200ff157b82 */ /* 0x000ee20000000800 */
[----:B0-----:R-:W-:-:S02]  /*7ea0*/  SHF.R.U64 R16, R6, R12, R7 ;  /* 0x0000000c06107219 */ /* 0x001fc40000001207 */
[----:B------:R-:W-:-:S05]  /*7eb0*/  SHF.R.U32.HI R7, RZ, R12, R7 ;  /* 0x0000000cff077219 */ /* 0x000fca0000011607 */
[----:B------:R-:W0:Y:S01]  /*7ec0*/  LDC R20, c[0x0][0x600] ;  /* 0x00018000ff147b82 */ /* 0x000e220000000800 */
[-CC-:B-1----:R-:W-:Y:S02]  /*7ed0*/  SHF.R.U64 R14, R16, R24.reuse, R7.reuse ;  /* 0x00000018100e7219 */ /* 0x182fe40000001207 */
[----:B------:R-:W-:-:S05]  /*7ee0*/  SHF.R.U32.HI R7, RZ, R24, R7 ;  /* 0x00000018ff077219 */ /* 0x000fca0000011607 */
[----:B------:R-:W1:Y:S01]  /*7ef0*/  LDC R27, c[0x0][0x648] ;  /* 0x00019200ff1b7b82 */ /* 0x000e620000000800 */
[-CC-:B--2---:R-:W-:Y:S02]  /*7f00*/  SHF.R.U64 R18, R14, R26.reuse, R7.reuse ;  /* 0x0000001a0e127219 */ /* 0x184fe40000001207 */
[-C--:B------:R-:W-:Y:S02]  /*7f10*/  SHF.L.U32 R11, R11, R26.reuse, RZ ;  /* 0x0000001a0b0b7219 */ /* 0x080fe400000006ff */
[-C--:B------:R-:W-:Y:S01]  /*7f20*/  SHF.R.U32.HI R7, RZ, R26.reuse, R7 ;  /* 0x0000001aff077219 */ /* 0x080fe20000011607 */
[----:B------:R-:W-:Y:S01]  /*7f30*/  IMAD.MOV.U32 R6, RZ, RZ, R18 ;  /* 0x000000ffff067224 */ /* 0x000fe200078e0012 */
[----:B------:R-:W-:Y:S01]  /*7f40*/  SHF.L.U32 R30, R13, R26, RZ ;  /* 0x0000001a0d1e7219 */ /* 0x000fe200000006ff */
[----:B------:R-:W2:Y:S01]  /*7f50*/  LDC R31, c[0x0][0x638] ;  /* 0x00018e00ff1f7b82 */ /* 0x000ea20000000800 */
[----:B------:R-:W-:-:S07]  /*7f60*/  LOP3.LUT R25, RZ, R11, RZ, 0x33, !PT ;  /* 0x0000000bff197212 */ /* 0x000fce00078e33ff */
[----:B------:R-:W0:Y:S01]  /*7f70*/  LDC R32, c[0x0][0x610] ;  /* 0x00018400ff207b82 */ /* 0x000e220000000800 */
[----:B----4-:R-:W-:Y:S05]  /*7f80*/  @!P1 BRA `(.L_x_171) ;  /* 0x0000000000289947 */ /* 0x010fea0003800000 */
[----:B------:R-:W4:Y:S02]  /*7f90*/  LDC R13, c[0x0][0x64c] ;  /* 0x00019300ff0d7b82 */ /* 0x000f240000000800 */
[----:B----4-:R-:W-:-:S05]  /*7fa0*/  IADD3 R13, P1, R18, R13, RZ ;  /* 0x0000000d120d7210 */ /* 0x010fca0007f3e0ff */
[----:B------:R-:W-:-:S04]  /*7fb0*/  IMAD.X R15, RZ, RZ, R7, P1 ;  /* 0x000000ffff0f7224 */ /* 0x000fc800008e0607 */
[----:B------:R-:W-:-:S04]  /*7fc0*/  IMAD.WIDE.U32 R6, R15, R28, RZ ;  /* 0x0000001c0f067225 */ /* 0x000fc800078e00ff */
[----:B---3--:R-:W-:-:S04]  /*7fd0*/  IMAD.WIDE.U32 R10, P1, R13, R29, R6 ;  /* 0x0000001d0d0a7225 */ /* 0x008fc80007820006 */
[----:B------:R-:W-:-:S04]  /*7fe0*/  IMAD.WIDE.U32 R6, R13, R28, RZ ;  /* 0x0000001c0d067225 */ /* 0x000fc800078e00ff */
[----:B------:R-:W-:Y:S01]  /*7ff0*/  IMAD.X R13, RZ, RZ, RZ, P1 ;  /* 0x000000ffff0d7224 */ /* 0x000fe200008e06ff */
[----:B------:R-:W-:Y:S01]  /*8000*/  IADD3 RZ, P1, R7, R10, RZ ;  /* 0x0000000a07ff7210 */ /* 0x000fe20007f3e0ff */
[----:B------:R-:W-:-:S04]  /*8010*/  IMAD.MOV.U32 R12, RZ, RZ, R11 ;  /* 0x000000ffff0c7224 */ /* 0x000fc800078e000b */
[----:B------:R-:W-:-:S08]  /*8020*/  IMAD.WIDE.U32.X R6, R15, R29, R12, P1 ;  /* 0x0000001d0f067225 */ /* 0x000fd000008e040c */
.L_x_171:
[----:B-1----:R-:W-:Y:S01]  /*8030*/  SHF.R.U64 R6, R6, R27, R7 ;  /* 0x0000001b06067219 */ /* 0x002fe20000001207 */
[----:B0-----:R-:W-:Y:S01]  /*8040*/  VIADD R13, R20, 0xffffffff ;  /* 0xffffffff140d7836 */ /* 0x001fe20000000000 */
[----:B------:R-:W-:Y:S01]  /*8050*/  LOP3.LUT R11, R14, R25, RZ, 0xc0, !PT ;  /* 0x000000190e0b7212 */ /* 0x000fe200078ec0ff */
[----:B------:R-:W-:Y:S02]  /*8060*/  IMAD.MOV R19, RZ, RZ, -R19 ;  /* 0x000000ffff137224 */ /* 0x000fe400078e0a13 */
[----:B------:R-:W-:Y:S02]  /*8070*/  IMAD.MOV R7, RZ, RZ, -R6 ;  /* 0x000000ffff077224 */ /* 0x000fe400078e0a06 */
[----:B------:R-:W-:Y:S01]  /*8080*/  IMAD R30, R30, R6, R11 ;  /* 0x000000061e1e7224 */ /* 0x000fe200078e020b */
[----:B------:R-:W-:Y:S01]  /*8090*/  LOP3.LUT R11, R16, R13, RZ, 0xc0, !PT ;  /* 0x0000000d100b7212 */ /* 0x000fe200078ec0ff */
[----:B---3--:R-:W-:Y:S02]  /*80a0*/  @P4 IMAD R23, R21, R19, R22 ;  /* 0x0000001315174224 */ /* 0x008fe400078e0216 */
[----:B--2---:R-:W-:-:S02]  /*80b0*/  IMAD R6, R7, R31, R18 ;  /* 0x0000001f07067224 */ /* 0x004fc400078e0212 */
[----:B------:R-:W-:Y:S02]  /*80c0*/  IMAD R30, R30, R32, R23 ;  /* 0x000000201e1e7224 */ /* 0x000fe400078e0217 */
[----:B------:R-:W-:Y:S02]  /*80d0*/  IMAD R11, R6, R20, R11 ;  /* 0x00000014060b7224 */ /* 0x000fe400078e020b */
[----:B------:R-:W-:Y:S02]  /*80e0*/  IMAD.MOV.U32 R7, RZ, RZ, 0x1 ;  /* 0x00000001ff077424 */ /* 0x000fe400078e00ff */
[----:B------:R-:W-:Y:S01]  /*80f0*/  IMAD.MOV.U32 R6, RZ, RZ, R17 ;  /* 0x000000ffff067224 */ /* 0x000fe200078e0011 */
[----:B------:R-:W-:Y:S02]  /*8100*/  SEL R10, R11, R30, !P4 ;  /* 0x0000001e0b0a7207 */ /* 0x000fe40006000000 */
[----:B------:R-:W-:-:S07]  /*8110*/  SEL R30, R30, R11, !P4 ;  /* 0x0000000b1e1e7207 */ /* 0x000fce0006000000 */
.L_x_169:
[----:B------:R-:W-:Y:S01]  /*8120*/  LOP3.LUT P1, RZ, R7, 0xff, RZ, 0xc0, !PT ;  /* 0x000000ff07ff7812 */ /* 0x000fe2000782c0ff */
[----:B------:R-:W-:-:S12]  /*8130*/  IMAD.MOV.U32 R7, RZ, RZ, R30 ;  /* 0x000000ffff077224 */ /* 0x000fd800078e001e */
[----:B------:R-:W-:Y:S05]  /*8140*/  @P1 BRA `(.L_x_172) ;  /* 0xffffff9000441947 */ /* 0x000fea000383ffff */
[----:B------:R-:W-:Y:S05]  /*8150*/  EXIT ;  /* 0x000000000000794d */ /* 0x000fea0003800000 */
.L_x_8:
[----:B0-----:R-:W-:Y:S01]  /*8160*/  ULDC.64 UR4, c[0x0][0x650] ;  /* 0x0001940000047ab9 */ /* 0x001fe20000000a00 */
        /* <DEDUP_REMOVED lines=25> */
.L_x_174:
[----:B------:R-:W0:Y:S01]  /*8300*/  LDC.64 R28, c[0x0][0x640] ;  /* 0x00019000ff1c7b82 */ /* 0x000e220000000a00 */
[-CC-:B------:R-:W-:Y:S01]  /*8310*/  SHF.R.U64 R21, R16, R10.reuse, R17.reuse ;  /* 0x0000000a10157219 */ /* 0x180fe20000001211 */
[----:B------:R-:W-:Y:S01]  /*8320*/  IMAD.MOV.U32 R27, RZ, RZ, 0x1 ;  /* 0x00000001ff1b7424 */ /* 0x000fe200078e00ff */
[----:B------:R-:W-:Y:S02]  /*8330*/  SHF.R.U32.HI R5, RZ, R10, R17 ;  /* 0x0000000aff057219 */ /* 0x000fe40000011611 */
[----:B------:R-:W-:-:S03]  /*8340*/  IADD3 R7, P0, RZ, -R21, RZ ;  /* 0x80000015ff077210 */ /* 0x000fc60007f1e0ff */
[----:B------:R-:W1:Y:S02]  /*8350*/  LDC R14, c[0x0][0x618] ;  /* 0x00018600ff0e7b82 */ /* 0x000e640000000800 */
[----:B------:R-:W-:Y:S02]  /*8360*/  IMAD.X R5, RZ, RZ, ~R5, P0 ;  /* 0x000000ffff057224 */ /* 0x000fe400000e0e05 */
[----:B------:R-:W-:-:S04]  /*8370*/  IMAD.WIDE.U32 R12, R7, R24, R2 ;  /* 0x00000018070c7225 */ /* 0x000fc800078e0002 */
[----:B------:R-:W2:Y:S01]  /*8380*/  LDC R16, c[0x0][0x608] ;  /* 0x00018200ff107b82 */ /* 0x000ea20000000800 */
[----:B------:R-:W-:-:S04]  /*8390*/  IMAD R10, R5, R24, RZ ;  /* 0x00000018050a7224 */ /* 0x000fc800078e02ff */
[----:B------:R-:W-:Y:S02]  /*83a0*/  IMAD R5, R7, R25, R10 ;  /* 0x0000001907057224 */ /* 0x000fe400078e020a */
[----:B------:R-:W-:Y:S01]  /*83b0*/  IMAD.MOV.U32 R7, RZ, RZ, -0x1 ;  /* 0xffffffffff077424 */ /* 0x000fe200078e00ff */
[----:B------:R-:W3:Y:S01]  /*83c0*/  LDC R26, c[0x0][0x658] ;  /* 0x00019600ff1a7b82 */ /* 0x000ee20000000800 */
[----:B------:R-:W-:Y:S01]  /*83d0*/  IMAD.IADD R5, R13, 0x1, R5 ;  /* 0x000000010d057824 */ /* 0x000fe200078e0205 */
[----:B0-----:R-:W-:-:S04]  /*83e0*/  ISETP.NE.U32.AND P0, PT, R28, RZ, PT ;  /* 0x000000ff1c00720c */ /* 0x001fc80003f05070 */
        /* <DEDUP_REMOVED lines=8> */
[-CC-:B---3--:R-:W-:Y:S02]  /*8470*/  SHF.R.U64 R24, R22, R26.reuse, R5.reuse ;  /* 0x0000001a16187219 */ /* 0x188fe40000001205 */
[-C--:B------:R-:W-:Y:S02]  /*8480*/  SHF.L.U32 R7, R7, R26.reuse, RZ ;  /* 0x0000001a07077219 */ /* 0x080fe400000006ff */
[----:B------:R-:W-:Y:S01]  /*8490*/  SHF.R.U32.HI R13, RZ, R26, R5 ;  /* 0x0000001aff0d7219 */ /* 0x000fe20000011605 */
[----:B------:R-:W-:Y:S01]  /*84a0*/  IMAD.MOV.U32 R12, RZ, RZ, R24 ;  /* 0x000000ffff0c7224 */ /* 0x000fe200078e0018 */
[----:B------:R-:W-:Y:S01]  /*84b0*/  LOP3.LUT R31, RZ, R7, RZ, 0x33, !PT ;  /* 0x00000007ff1f7212 */ /* 0x000fe200078e33ff */
[----:B------:R-:W3:Y:S01]  /*84c0*/  LDC R30, c[0x0][0x610] ;  /* 0x00018400ff1e7b82 */ /* 0x000ee20000000800 */
[----:B------:R-:W-:Y:S05]  /*84d0*/  @!P0 BRA `(.L_x_175) ;  /* 0x0000000000288947 */ /* 0x000fea0003800000 */
        /* <DEDUP_REMOVED lines=10> */
.L_x_175:
[----:B-1----:R-:W-:Y:S01]  /*8580*/  SHF.R.U64 R10, R12, R10, R13 ;  /* 0x0000000a0c0a7219 */ /* 0x002fe2000000120d */
[----:B0-----:R-:W-:Y:S01]  /*8590*/  VIADD R9, R23, 0xffffffff ;  /* 0xffffffff17097836 */ /* 0x001fe20000000000 */
[----:B------:R-:W-:Y:S01]  /*85a0*/  SHF.L.U32 R27, R27, R26, RZ ;  /* 0x0000001a1b1b7219 */ /* 0x000fe200000006ff */
[----:B------:R-:W-:Y:S01]  /*85b0*/  @P4 IMAD R11, R19, R20, R8 ;  /* 0x00000014130b4224 */ /* 0x000fe200078e0208 */
[----:B------:R-:W-:Y:S01]  /*85c0*/  LOP3.LUT R5, R22, R31, RZ, 0xc0, !PT ;  /* 0x0000001f16057212 */ /* 0x000fe200078ec0ff */
[----:B------:R-:W-:Y:S01]  /*85d0*/  IMAD.MOV R7, RZ, RZ, -R10 ;  /* 0x000000ffff077224 */ /* 0x000fe200078e0a0a */
[----:B------:R-:W-:Y:S01]  /*85e0*/  LOP3.LUT R18, R18, R9, RZ, 0xc0, !PT ;  /* 0x0000000912127212 */ /* 0x000fe200078ec0ff */
[----:B------:R-:W-:Y:S02]  /*85f0*/  IMAD.MOV.U32 R16, RZ, RZ, R21 ;  /* 0x000000ffff107224 */ /* 0x000fe400078e0015 */
[----:B------:R-:W-:Y:S02]  /*8600*/  IMAD R10, R27, R10, R5 ;  /* 0x0000000a1b0a7224 */ /* 0x000fe400078e0205 */
[----:B--2---:R-:W-:-:S02]  /*8610*/  IMAD R5, R7, R25, R24 ;  /* 0x0000001907057224 */ /* 0x004fc400078e0218 */
[----:B------:R-:W-:Y:S02]  /*8620*/  IMAD.MOV.U32 R7, RZ, RZ, 0x1 ;  /* 0x00000001ff077424 */ /* 0x000fe400078e00ff */
[----:B---3--:R-:W-:Y:S02]  /*8630*/  IMAD R11, R10, R30, R11 ;  /* 0x0000001e0a0b7224 */ /* 0x008fe400078e020b */
[----:B------:R-:W-:Y:S01]  /*8640*/  IMAD R18, R5, R23, R18 ;  /* 0x0000001705127224 */ /* 0x000fe200078e0212 */
[----:B------:R-:W-:-:S04]  /*8650*/  PRMT R5, R7, 0x7610, R5 ;  /* 0x0000761007057816 */ /* 0x000fc80000000005 */
[----:B------:R-:W-:Y:S02]  /*8660*/  SEL R7, R18, R11, !P4 ;  /* 0x0000000b12077207 */ /* 0x000fe40006000000 */
[----:B------:R-:W-:-:S07]  /*8670*/  SEL R18, R11, R18, !P4 ;  /* 0x000000120b127207 */ /* 0x000fce0006000000 */
.L_x_173:
[----:B------:R-:W-:-:S08]  /*8680*/  NOP ;  /* 0x0000000000007918 */ /* 0x000fd00000000000 */
[----:B------:R-:W0:-:S00]  /*8690*/  USETMAXREG.DEALLOC.CTAPOOL 0x28 ;  /* 0x00000028000079c8 */ /* 0x000e0000080e0500 */
[----:B0-----:R-:W-:-:S13]  /*86a0*/  ISETP.NE.AND P0, PT, R6, RZ, PT ;  /* 0x000000ff0600720c */ /* 0x001fda0003f05270 */
[----:B------:R-:W-:Y:S05]  /*86b0*/  @P0 EXIT ;  /* 0x000000000000094d */ /* 0x000fea0003800000 */
[----:B------:R-:W-:Y:S01]  /*86c0*/  LOP3.LUT P0, RZ, R5, 0xff, RZ, 0xc0, !PT ;  /* 0x000000ff05ff7812 */ /* 0x000fe2000780c0ff */
[----:B------:R-:W-:Y:S02]  /*86d0*/  IMAD.MOV.U32 R5, RZ, RZ, 0x1 ;  /* 0x00000001ff057424 */ /* 0x000fe400078e00ff */
[----:B------:R-:W-:-:S10]  /*86e0*/  IMAD.MOV.U32 R17, RZ, RZ, RZ ;  /* 0x000000ffff117224 */ /* 0x000fd400078e00ff */
[----:B------:R-:W-:Y:S05]  /*86f0*/  @!P0 BRA `(.L_x_176) ;  /* 0x0000000c00348947 */ /* 0x000fea0003800000 */
[----:B------:R-:W0:Y:S01]  /*8700*/  LDC R5, c[0x0][0x28c] ;  /* 0x0000a300ff057b82 */ /* 0x000e220000000800 */
[----:B------:R-:W-:Y:S01]  /*8710*/  ULDC UR5, c[0x0][0x658] ;  /* 0x0001960000057ab9 */ /* 0x000fe20000000800 */
[----:B------:R-:W-:Y:S01]  /*8720*/  UMOV UR7, 0xffffffff ;  /* 0xffffffff00077882 */ /* 0x000fe20000000000 */
[----:B------:R-:W-:Y:S01]  /*8730*/  ULDC UR6, c[0x0][0xc] ;  /* 0x0000030000067ab9 */ /* 0x000fe20000000800 */
[----:B------:R-:W-:Y:S01]  /*8740*/  USHF.L.U32 UR8, UR7, UR5, URZ ;  /* 0x0000000507087299 */ /* 0x000fe2000800063f */
[----:B------:R-:W-:Y:S01]  /*8750*/  BSSY B0, `(.L_x_176) ;  /* 0x00000c7000007945 */ /* 0x000fe20003800000 */
[----:B------:R-:W-:Y:S01]  /*8760*/  UMOV UR9, 0x1 ;  /* 0x0000000100097882 */ /* 0x000fe20000000000 */
[----:B------:R-:W-:Y:S01]  /*8770*/  ULDC UR7, c[0x0][0x10] ;  /* 0x0000040000077ab9 */ /* 0x000fe20000000800 */
[----:B------:R-:W1:Y:S01]  /*8780*/  S2UR UR10, SR_CgaCtaId ;  /* 0x00000000000a79c3 */ /* 0x000e620000008800 */
[----:B------:R-:W-:Y:S01]  /*8790*/  UIMAD.WIDE.U32 UR6, UR6, UR7, URZ ;  /* 0x00000007060672a5 */ /* 0x000fe2000f8e003f */
[----:B------:R-:W-:Y:S01]  /*87a0*/  IMAD.MOV.U32 R14, RZ, RZ, 0x1 ;  /* 0x00000001ff0e7424 */ /* 0x000fe200078e00ff */
[----:B------:R-:W-:Y:S01]  /*87b0*/  USHF.L.U32 UR18, UR9, UR5, URZ ;  /* 0x0000000509127299 */ /* 0x000fe2000800063f */
[----:B------:R-:W-:Y:S01]  /*87c0*/  LOP3.LUT R15, R4, 0x2, RZ, 0xfc, !PT ;  /* 0x00000002040f7812 */ /* 0x000fe200078efcff */
[----:B------:R-:W-:Y:S01]  /*87d0*/  IMAD.MOV.U32 R17, RZ, RZ, RZ ;  /* 0x000000ffff117224 */ /* 0x000fe200078e00ff */
[----:B------:R-:W-:Y:S01]  /*87e0*/  ULDC UR5, c[0x0][0x14] ;  /* 0x0000050000057ab9 */ /* 0x000fe20000000800 */
[----:B------:R-:W-:Y:S01]  /*87f0*/  ULDC UR4, c[0x0][0x600] ;  /* 0x0001800000047ab9 */ /* 0x000fe20000000800 */
[----:B------:R-:W-:-:S02]  /*8800*/  UIMAD.WIDE.U32 UR22, UR6, UR5, URZ ;  /* 0x00000005061672a5 */ /* 0x000fc4000f8e003f */
[----:B------:R-:W-:Y:S02]  /*8810*/  UIMAD UR13, UR7, UR5, URZ ;  /* 0x00000005070d72a4 */ /* 0x000fe4000f8e023f */
[----:B------:R-:W-:Y:S02]  /*8820*/  UIADD3 UR4, UR4, -0x1, URZ ;  /* 0xffffffff04047890 */ /* 0x000fe4000fffe03f */
[----:B------:R-:W-:Y:S01]  /*8830*/  ULOP3.LUT UR17, URZ, UR8, URZ, 0x33, !UPT ;  /* 0x000000083f117292 */ /* 0x000fe2000f8e333f */
[----:B0-----:R-:W-:Y:S01]  /*8840*/  VIADD R5, R5, 0x3f ;  /* 0x0000003f05057836 */ /* 0x001fe20000000000 */
[----:B------:R-:W-:Y:S01]  /*8850*/  UIADD3 UR13, UR23, UR13, URZ ;  /* 0x0000000d170d7290 */ /* 0x000fe2000fffe03f */
[----:B------:R-:W-:-:S03]  /*8860*/  ULDC.64 UR24, c[0x0][0x198] ;  /* 0x0000660000187ab9 */ /* 0x000fc60000000a00 */
[----:B------:R-:W-:Y:S01]  /*8870*/  SHF.R.S32.HI R6, RZ, 0x1f, R5 ;  /* 0x0000001fff067819 */ /* 0x000fe20000011405 */
[----:B-1----:R-:W-:-:S03]  /*8880*/  IMAD.U32 R11, RZ, RZ, UR10 ;  /* 0x0000000aff0b7e24 */ /* 0x002fc6000f8e00ff */
[----:B------:R-:W-:Y:S01]  /*8890*/  LEA.HI R6, R6, R5, RZ, 0x6 ;  /* 0x0000000506067211 */ /* 0x000fe200078f30ff */
[----:B------:R-:W-:-:S03]  /*88a0*/  IMAD.MOV.U32 R5, RZ, RZ, 0x1 ;  /* 0x00000001ff057424 */ /* 0x000fc600078e00ff */
[----:B------:R-:W-:-:S05]  /*88b0*/  SHF.R.S32.HI R10, RZ, 0x6, R6 ;  /* 0x00000006ff0a7819 */ /* 0x000fca0000011406 */
[----:B------:R-:W-:-:S07]  /*88c0*/  VIADD R12, R10, 0x1 ;  /* 0x000000010a0c7836 */ /* 0x000fce0000000000 */
.L_x_187:
[----:B------:R-:W-:-:S03]  /*88d0*/  UMOV UR5, 0xffffffff ;  /* 0xffffffff00057882 */ /* 0x000fc60000000000 */
[----:B------:R-:W-:Y:S05]  /*88e0*/  BRA.DIV UR5, `(.L_x_177) ;  /* 0x0000001205a47947 */ /* 0x000fea000b800000 */
[----:B------:R-:W-:-:S13]  /*88f0*/  ELECT P0, URZ, PT ;  /* 0x00000000003f782f */ /* 0x000fda0003800000 */
.L_x_205:
[----:B------:R-:W0:Y:S01]  /*8900*/  LDC R6, c[0x0][0x28c] ;  /* 0x0000a300ff067b82 */ /* 0x000e220000000800 */
[----:B------:R-:W-:Y:S01]  /*8910*/  BSSY B1, `(.L_x_178) ;  /* 0x000003a000017945 */ /* 0x000fe20003800000 */
[----:B0-----:R-:W-:-:S13]  /*8920*/  ISETP.LT.OR P0, PT, R6, 0x1, !P0 ;  /* 0x000000010600780c */ /* 0x001fda0004701670 */
[----:B------:R-:W-:Y:S05]  /*8930*/  @P0 BRA `(.L_x_179) ;  /* 0x0000000000dc0947 */ /* 0x000fea0003800000 */
[----:B------:R-:W-:Y:S02]  /*8940*/  IMAD R18, R18, 0x2, R11 ;  /* 0x0000000212127824 */ /* 0x000fe400078e020b */
[----:B------:R-:W-:Y:S02]  /*8950*/  IMAD.SHL.U32 R20, R7, 0x40, RZ ;  /* 0x0000004007147824 */ /* 0x000fe400078e00ff */
[----:B------:R-:W-:Y:S02]  /*8960*/  IMAD.MOV.U32 R22, RZ, RZ, RZ ;  /* 0x000000ffff167224 */ /* 0x000fe400078e00ff */
[----:B------:R-:W-:Y:S02]  /*8970*/  IMAD.MOV.U32 R6, RZ, RZ, R12 ;  /* 0x000000ffff067224 */ /* 0x000fe400078e000c */
[----:B------:R-:W-:Y:S02]  /*8980*/  IMAD.MOV.U32 R7, RZ, RZ, R5 ;  /* 0x000000ffff077224 */ /* 0x000fe400078e0005 */
[----:B------:R-:W-:-:S02]  /*8990*/  IMAD.MOV.U32 R8, RZ, RZ, R17 ;  /* 0x000000ffff087224 */ /* 0x000fc400078e0011 */
[----:B------:R-:W-:-:S07]  /*89a0*/  IMAD.SHL.U32 R19, R18, 0x80, RZ ;  /* 0x0000008012137824 */ /* 0x000fce00078e00ff */
.L_x_182:
[----:B------:R-:W0:Y:S01]  /*89b0*/  S2UR UR5, SR_CgaCtaId ;  /* 0x00000000000579c3 */ /* 0x000e220000008800 */
[----:B------:R-:W-:Y:S02]  /*89c0*/  MOV R18, 0x400 ;  /* 0x0000040000127802 */ /* 0x000fe40000000f00 */
[----:B------:R-:W-:Y:S02]  /*89d0*/  SHF.L.U32 R9, R7, 0x1f, RZ ;  /* 0x0000001f07097819 */ /* 0x000fe400000006ff */
[----:B------:R-:W-:-:S13]  /*89e0*/  LOP3.LUT P1, RZ, R0, 0x7f, RZ, 0xc0, !PT ;  /* 0x0000007f00ff7812 */ /* 0x000fda000782c0ff */
[----:B------:R-:W1:Y:S01]  /*89f0*/  @!P1 LDC R13, c[0x0][0x500] ;  /* 0x00014000ff0d9b82 */ /* 0x000e620000000800 */
[----:B0-----:R-:W-:-:S05]  /*8a00*/  IMAD.U32 R11, RZ, RZ, UR5 ;  /* 0x00000005ff0b7e24 */ /* 0x001fca000f8e00ff */
[----:B------:R-:W-:-:S05]  /*8a10*/  LEA R21, R11, R18, 0x18 ;  /* 0x000000120b157211 */ /* 0x000fca00078ec0ff */
[----:B------:R-:W-:-:S04]  /*8a20*/  IMAD R18, R8, 0x8, R21 ;  /* 0x0000000808127824 */ /* 0x000fc800078e0215 */
[----:B------:R-:W0:Y:S02]  /*8a30*/  SYNCS.PHASECHK.TRANS64.TRYWAIT P0, [R18+URZ+0x58], R9 ;  /* 0x00005809120075a7 */ /* 0x000e24000800017f */
[----:B01----:R-:W-:Y:S05]  /*8a40*/  @!P0 BRA `(.L_x_180) ;  /* 0x00000010006c8947 */ /* 0x003fea0003800000 */
.L_x_206:
[----:B0-----:R-:W-:Y:S01]  /*8a50*/  PRMT R9, R15, 0x9910, RZ ;  /* 0x000099100f097816 */ /* 0x001fe200000000ff */
[----:B------:R0:W-:Y:S03]  /*8a60*/  @!P1 SYNCS.ARRIVE.TRANS64 RZ, [R18+URZ], R13 ;  /* 0x0000000d12ff99a7 */ /* 0x0001e6000800003f */
[----:B------:R-:W-:-:S13]  /*8a70*/  ISETP.NE.AND P0, PT, R9, 0x2, PT ;  /* 0x000000020900780c */ /* 0x000fda0003f05270 */
[----:B0-----:R-:W-:Y:S05]  /*8a80*/  @P0 BRA `(.L_x_181) ;  /* 0x0000000000040947 */ /* 0x001fea0003800000 */
[----:B------:R-:W-:Y:S01]  /*8a90*/  BPT.TRAP 0x1 ;  /* 0x000000040000795c */ /* 0x000fe20000300000 */
.L_x_181:
[----:B------:R-:W-:Y:S01]  /*8aa0*/  IMAD R9, R8, 0x2, R11 ;  /* 0x0000000208097824 */ /* 0x000fe200078e020b */
[----:B------:R-:W-:Y:S01]  /*8ab0*/  R2UR UR9, R18 ;  /* 0x00000000120972ca */ /* 0x000fe200000e0000 */
[----:B------:R-:W-:Y:S01]  /*8ac0*/  VIADD R6, R6, 0xffffffff ;  /* 0xffffffff06067836 */ /* 0x000fe20000000000 */
[----:B------:R-:W-:Y:S01]  /*8ad0*/  UIADD3 UR6, UP0, UR24, 0xf0, URZ ;  /* 0x000000f018067890 */ /* 0x000fe2000ff1e03f */
[--C-:B------:R-:W-:Y:S01]  /*8ae0*/  IMAD.U32 R9, R9, 0x2000, R21.reuse ;  /* 0x0000200009097824 */ /* 0x100fe200078e0015 */
[----:B------:R-:W-:Y:S01]  /*8af0*/  R2UR UR11, R19 ;  /* 0x00000000130b72ca */ /* 0x000fe200000e0000 */
[----:B------:R-:W-:Y:S01]  /*8b00*/  IMAD R21, R8, 0x1000, R21 ;  /* 0x0000100008157824 */ /* 0x000fe200078e0215 */
[----:B------:R-:W-:Y:S01]  /*8b10*/  R2UR UR10, R22 ;  /* 0x00000000160a72ca */ /* 0x000fe200000e0000 */
[----:B------:R-:W-:Y:S01]  /*8b20*/  UIADD3 UR26, UP1, UR24, 0x1f0, URZ ;  /* 0x000001f0181a7890 */ /* 0x000fe2000ff3e03f */
[----:B------:R-:W-:Y:S01]  /*8b30*/  R2UR UR5, R9 ;  /* 0x00000000090572ca */ /* 0x000fe200000e0000 */
[----:B------:R-:W-:Y:S01]  /*8b40*/  UIADD3.X UR7, URZ, UR25, URZ, UP0, !UPT ;  /* 0x000000193f077290 */ /* 0x000fe200087fe43f */
[----:B------:R-:W-:Y:S01]  /*8b50*/  R2UR UR8, R21 ;  /* 0x00000000150872ca */ /* 0x000fe200000e0000 */
[----:B------:R-:W-:Y:S01]  /*8b60*/  VIADD R8, R8, 0x1 ;  /* 0x0000000108087836 */ /* 0x000fe20000000000 */
[----:B------:R-:W-:Y:S01]  /*8b70*/  R2UR UR12, R16 ;  /* 0x00000000100c72ca */ /* 0x000fe200000e0000 */
[----:B------:R-:W-:Y:S01]  /*8b80*/  UIADD3.X UR27, URZ, UR25, URZ, UP1, !UPT ;  /* 0x000000193f1b7290 */ /* 0x000fe20008ffe43f */
[----:B------:R-:W-:Y:S01]  /*8b90*/  R2UR UR19, R20 ;  /* 0x00000000141372ca */ /* 0x000fe200000e0000 */
[----:B------:R-:W-:Y:S01]  /*8ba0*/  UMOV UR20, 0x30000 ;  /* 0x0003000000147882 */ /* 0x000fe20000000000 */
[----:B------:R-:W-:Y:S01]  /*8bb0*/  ISETP.GT.AND P1, PT, R6, 0x1, PT ;  /* 0x000000010600780c */ /* 0x000fe20003f24270 */
[----:B------:R-:W-:Y:S01]  /*8bc0*/  UMOV UR14, 0x0 ;  /* 0x00000000000e7882 */ /* 0x000fe20000000000 */
[----:B------:R-:W-:Y:S01]  /*8bd0*/  UMOV UR15, 0x10000000 ;  /* 0x10000000000f7882 */ /* 0x000fe20000000000 */
[----:B------:R-:W-:Y:S01]  /*8be0*/  ISETP.NE.AND P0, PT, R8, 0xb, PT ;  /* 0x0000000b0800780c */ /* 0x000fe20003f05270 */
[----:B------:R-:W-:Y:S01]  /*8bf0*/  VIADD R22, R22, 0x40 ;  /* 0x0000004016167836 */ /* 0x000fe20000000000 */
[----:B------:R-:W-:-:S02]  /*8c00*/  UIADD3 UR5, UR5, 0x180, URZ ;  /* 0x0000018005057890 */ /* 0x000fc4000fffe03f */
[----:B------:R-:W-:Y:S01]  /*8c10*/  UIADD3 UR16, UR8, 0x2c180, URZ ;  /* 0x0002c18008107890 */ /* 0x000fe2000fffe03f */
[----:B------:R-:W-:Y:S02]  /*8c20*/  SEL R18, RZ, 0x1, P0 ;  /* 0x00000001ff127807 */ /* 0x000fe40000000000 */
[----:B------:R-:W-:Y:S02]  /*8c30*/  SEL R8, R8, RZ, P0 ;  /* 0x000000ff08087207 */ /* 0x000fe40000000000 */
[----:B------:R-:W-:Y:S01]  /*8c40*/  UMOV UR8, UR5 ;  /* 0x0000000500087c82 */ /* 0x000fe20008000000 */
[----:B------:R-:W-:Y:S01]  /*8c50*/  LOP3.LUT R7, R7, R18, RZ, 0x3c, !PT ;  /* 0x0000001207077212 */ /* 0x000fe200078e3cff */
[----:B------:R0:W-:Y:S02]  /*8c60*/  UTMALDG.3D.MULTICAST [UR8], [UR6], UR20, desc[UR14] ;  /* 0x00000e08060073b4 */ /* 0x0001e40008011814 */
[----:B0-----:R-:W-:Y:S01]  /*8c70*/  UMOV UR8, UR16 ;  /* 0x0000001000087c82 */ /* 0x001fe20008000000 */
[----:B------:R-:W-:-:S02]  /*8c80*/  UMOV UR11, UR19 ;  /* 0x00000013000b7c82 */ /* 0x000fc40008000000 */
[----:B------:R0:W-:Y:S02]  /*8c90*/  UTMALDG.3D [UR8], [UR26], desc[UR14] ;  /* 0x00000e081a0075b4 */ /* 0x0001e40008011000 */
[----:B0-----:R-:W-:Y:S05]  /*8ca0*/  @P1 BRA `(.L_x_182) ;  /* 0xfffffffc00401947 */ /* 0x001fea000383ffff */
.L_x_179:
[----:B------:R-:W-:Y:S05]  /*8cb0*/  BSYNC B1 ;  /* 0x0000000000017941 */ /* 0x000fea0003800000 */
.L_x_178:
[----:B------:R-:W-:Y:S01]  /*8cc0*/  LOP3.LUT P1, RZ, R14, 0xff, RZ, 0xc0, !PT ;  /* 0x000000ff0eff7812 */ /* 0x000fe2000782c0ff */
[C---:B------:R-:W-:Y:S01]  /*8cd0*/  IMAD.IADD R17, R10.reuse, 0x1, R17 ;  /* 0x000000010a117824 */ /* 0x040fe200078e0211 */
[----:B------:R-:W-:Y:S01]  /*8ce0*/  ULDC.64 UR6, c[0x0][0x650] ;  /* 0x0001940000067ab9 */ /* 0x000fe20000000a00 */
[C---:B------:R-:W-:Y:S01]  /*8cf0*/  ISETP.GE.U32.AND P2, PT, R10.reuse, 0xb, PT ;  /* 0x0000000b0a00780c */ /* 0x040fe20003f46070 */
[----:B------:R-:W-:Y:S01]  /*8d00*/  BSSY B1, `(.L_x_183) ;  /* 0x0000069000017945 */ /* 0x000fe20003800000 */
[----:B------:R-:W-:Y:S01]  /*8d10*/  IMAD.MOV.U32 R18, RZ, RZ, -0x1 ;  /* 0xffffffffff127424 */ /* 0x000fe200078e00ff */
[----:B------:R-:W-:Y:S01]  /*8d20*/  ISETP.GT.U32.AND P0, PT, R17, 0xa, PT ;  /* 0x0000000a1100780c */ /* 0x000fe20003f04070 */
[----:B------:R-:W-:Y:S01]  /*8d30*/  IMAD.MOV.U32 R16, RZ, RZ, -0x1 ;  /* 0xffffffffff107424 */ /* 0x000fe200078e00ff */
[----:B------:R-:W-:Y:S02]  /*8d40*/  PRMT R14, RZ, 0x7610, R14 ;  /* 0x00007610ff0e7816 */ /* 0x000fe4000000000e */
[----:B------:R-:W-:-:S03]  /*8d50*/  ISETP.LT.U32.AND P0, PT, R10, 0xb, P0 ;  /* 0x0000000b0a00780c */ /* 0x000fc60000701070 */
[----:B------:R-:W0:Y:S01]  /*8d60*/  @P1 S2R R11, SR_CgaCtaId ;  /* 0x00000000000b1919 */ /* 0x000e220000008800 */
[----:B------:R-:W-:-:S04]  /*8d70*/  @P1 MOV R6, 0x400 ;  /* 0x0000040000061802 */ /* 0x000fc80000000f00 */
[----:B0-----:R-:W-:Y:S01]  /*8d80*/  @P1 LEA R8, R11, R6, 0x18 ;  /* 0x000000060b081211 */ /* 0x001fe200078ec0ff */
[----:B------:R-:W-:Y:S01]  /*8d90*/  IMAD.WIDE.U32 R6, R17, -0x45d1745d, RZ ;  /* 0xba2e8ba311067825 */ /* 0x000fe200078e00ff */
[----:B------:R-:W-:Y:S02]  /*8da0*/  SEL R6, RZ, 0x1, !P0 ;  /* 0x00000001ff067807 */ /* 0x000fe40004000000 */
[----:B------:R0:W-:Y:S01]  /*8db0*/  @P1 SYNCS.ARRIVE.TRANS64.A1T0 RZ, [R8+URZ+0xc8], RZ ;  /* 0x0000c8ff08ff19a7 */ /* 0x0001e2000810003f */
[----:B------:R-:W-:Y:S02]  /*8dc0*/  IADD3 R2, P1, R2, UR22, RZ ;  /* 0x0000001602027c10 */ /* 0x000fe4000ff3e0ff */
[----:B------:R-:W-:Y:S02]  /*8dd0*/  LOP3.LUT R5, R5, R6, RZ, 0x3c, !PT ;  /* 0x0000000605057212 */ /* 0x000fe400078e3cff */
[----:B------:R-:W-:Y:S02]  /*8de0*/  IADD3.X R3, R3, UR13, RZ, P1, !PT ;  /* 0x0000000d03037c10 */ /* 0x000fe40008ffe4ff */
[----:B------:R-:W-:-:S02]  /*8df0*/  ISETP.GE.U32.AND P0, PT, R2, UR6, PT ;  /* 0x0000000602007c0c */ /* 0x000fc4000bf06070 */
[----:B0-----:R-:W-:Y:S01]  /*8e00*/  SHF.R.U32.HI R8, RZ, 0x3, R7 ;  /* 0x00000003ff087819 */ /* 0x001fe20000011607 */
[----:B------:R-:W-:Y:S01]  /*8e10*/  IMAD.MOV.U32 R7, RZ, RZ, -0x1 ;  /* 0xffffffffff077424 */ /* 0x000fe200078e00ff */
[----:B------:R-:W-:Y:S02]  /*8e20*/  ISETP.GE.U32.AND.EX P0, PT, R3, UR7, PT, P0 ;  /* 0x0000000703007c0c */ /* 0x000fe4000bf06100 */
[----:B------:R-:W-:Y:S01]  /*8e30*/  @P2 LOP3.LUT R5, R5, 0x1, R8, 0x78, !PT ;  /* 0x0000000105052812 */ /* 0x000fe200078e7808 */
[----:B------:R-:W-:Y:S01]  /*8e40*/  IMAD R17, R8, -0xb, R17 ;  /* 0xfffffff508117824 */ /* 0x000fe200078e0211 */
[----:B------:R-:W-:-:S09]  /*8e50*/  PRMT R6, RZ, 0x7610, R6 ;  /* 0x00007610ff067816 */ /* 0x000fd20000000006 */
[----:B------:R-:W-:Y:S05]  /*8e60*/  @P0 BRA `(.L_x_184) ;  /* 0x0000000400480947 */ /* 0x000fea0003800000 */
[----:B------:R-:W0:Y:S01]  /*8e70*/  S2R R18, SR_CTAID.X ;  /* 0x0000000000127919 */ /* 0x000e220000002500 */
[----:B------:R-:W-:Y:S01]  /*8e80*/  ULDC.64 UR6, c[0x0][0x628] ;  /* 0x00018a0000067ab9 */ /* 0x000fe20000000a00 */
[----:B------:R-:W1:Y:S01]  /*8e90*/  LDC R19, c[0x0][0x144] ;  /* 0x00005100ff137b82 */ /* 0x000e620000000800 */
[----:B------:R-:W-:Y:S01]  /*8ea0*/  ISETP.NE.U32.AND P0, PT, RZ, UR6, PT ;  /* 0x00000006ff007c0c */ /* 0x000fe2000bf05070 */
[----:B------:R-:W2:Y:S01]  /*8eb0*/  S2R R13, SR_CTAID.Y ;  /* 0x00000000000d7919 */ /* 0x000ea20000002600 */
[----:B------:R-:W-:Y:S01]  /*8ec0*/  ULDC UR8, c[0x0][0x630] ;  /* 0x00018c0000087ab9 */ /* 0x000fe20000000800 */
[----:B------:R-:W-:Y:S01]  /*8ed0*/  ULDC UR9, c[0x0][0x150] ;  /* 0x0000540000097ab9 */ /* 0x000fe20000000800 */
[----:B------:R-:W-:Y:S01]  /*8ee0*/  ISETP.NE.AND.EX P0, PT, RZ, UR7, PT, P0 ;  /* 0x00000007ff007c0c */ /* 0x000fe2000bf05300 */
[----:B------:R-:W-:Y:S02]  /*8ef0*/  IMAD.MOV.U32 R6, RZ, RZ, R2 ;  /* 0x000000ffff067224 */ /* 0x000fe400078e0002 */
[----:B------:R-:W-:Y:S01]  /*8f00*/  IMAD.MOV.U32 R7, RZ, RZ, R3 ;  /* 0x000000ffff077224 */ /* 0x000fe200078e0003 */
[----:B0-----:R-:W-:-:S09]  /*8f10*/  I2FP.F32.U32 R20, R18 ;  /* 0x0000001200147245 */ /* 0x001fd20000201000 */
[----:B------:R-:W-:Y:S05]  /*8f20*/  @!P0 BRA `(.L_x_185) ;  /* 0x0000000000288947 */ /* 0x000fea0003800000 */
[----:B------:R-:W-:Y:S02]  /*8f30*/  ULDC UR5, c[0x0][0x634] ;  /* 0x00018d0000057ab9 */ /* 0x000fe40000000800 */
[----:B------:R-:W-:-:S05]  /*8f40*/  IADD3 R7, P0, R2, UR5, RZ ;  /* 0x0000000502077c10 */ /* 0x000fca000ff1e0ff */
[----:B------:R-:W-:-:S04]  /*8f50*/  IMAD.X R21, RZ, RZ, R3, P0 ;  /* 0x000000ffff157224 */ /* 0x000fc800000e0603 */
[----:B------:R-:W-:-:S04]  /*8f60*/  IMAD.WIDE.U32 R8, R21, UR6, RZ ;  /* 0x0000000615087c25 */ /* 0x000fc8000f8e00ff */
[----:B------:R-:W-:-:S04]  /*8f70*/  IMAD.WIDE.U32 R8, P0, R7, UR7, R8 ;  /* 0x0000000707087c25 */ /* 0x000fc8000f800008 */
[----:B------:R-:W-:-:S04]  /*8f80*/  IMAD.WIDE.U32 R6, R7, UR6, RZ ;  /* 0x0000000607067c25 */ /* 0x000fc8000f8e00ff */
[----:B------:R-:W-:Y:S01]  /*8f90*/  IMAD.MOV.U32 R6, RZ, RZ, R9 ;  /* 0x000000ffff067224 */ /* 0x000fe200078e0009 */
[----:B------:R-:W-:Y:S01]  /*8fa0*/  IADD3 RZ, P1, R7, R8, RZ ;  /* 0x0000000807ff7210 */ /* 0x000fe20007f3e0ff */
[----:B------:R-:W-:-:S04]  /*8fb0*/  IMAD.X R7, RZ, RZ, RZ, P0 ;  /* 0x000000ffff077224 */ /* 0x000fc800000e06ff */
[----:B------:R-:W-:-:S08]  /*8fc0*/  IMAD.WIDE.U32.X R6, R21, UR7, R6, P1 ;  /* 0x0000000715067c25 */ /* 0x000fd000088e0406 */
.L_x_185:
[----:B------:R-:W-:Y:S01]  /*8fd0*/  FMUL R20, R20, UR9 ;  /* 0x0000000914147c20 */ /* 0x000fe20008400000 */
[--C-:B------:R-:W-:Y:S01]  /*8fe0*/  SHF.R.U64 R16, R6, UR8, R7.reuse ;  /* 0x0000000806107c19 */ /* 0x100fe20008001207 */
[----:B------:R-:W-:Y:S01]  /*8ff0*/  ULDC.64 UR6, c[0x0][0x620] ;  /* 0x0001880000067ab9 */ /* 0x000fe20000000a00 */
[----:B------:R-:W-:Y:S01]  /*9000*/  SHF.R.U32.HI R6, RZ, UR8, R7 ;  /* 0x00000008ff067c19 */ /* 0x000fe20008011607 */
[----:B------:R-:W-:Y:S01]  /*9010*/  ULDC.64 UR8, c[0x0][0x640] ;  /* 0x0001900000087ab9 */ /* 0x000fe20000000a00 */
[----:B------:R-:W-:Y:S01]  /*9020*/  IADD3 R7, P0, RZ, -R16, RZ ;  /* 0x80000010ff077210 */ /* 0x000fe20007f1e0ff */
[----:B------:R-:W0:Y:S01]  /*9030*/  F2I.U32.TRUNC.NTZ R20, R20 ;  /* 0x0000001400147305 */ /* 0x000e22000020f000 */
[----:B------:R-:W3:Y:S01]  /*9040*/  LDC R22, c[0x0][0x148] ;  /* 0x00005200ff167b82 */ /* 0x000ee20000000800 */
[----:B------:R-:W-:Y:S02]  /*9050*/  ULDC UR5, c[0x0][0x618] ;  /* 0x0001860000057ab9 */ /* 0x000fe40000000800 */
[----:B------:R-:W-:Y:S01]  /*9060*/  IMAD.X R6, RZ, RZ, ~R6, P0 ;  /* 0x000000ffff067224 */ /* 0x000fe200000e0e06 */
[----:B------:R-:W-:-:S03]  /*9070*/  ISETP.NE.U32.AND P0, PT, RZ, UR8, PT ;  /* 0x00000008ff007c0c */ /* 0x000fc6000bf05070 */
[----:B------:R-:W-:Y:S01]  /*9080*/  IMAD R6, R6, UR6, RZ ;  /* 0x0000000606067c24 */ /* 0x000fe2000f8e02ff */
[----:B------:R-:W-:-:S03]  /*9090*/  ISETP.NE.AND.EX P0, PT, RZ, UR9, PT, P0 ;  /* 0x00000009ff007c0c */ /* 0x000fc6000bf05300 */
[C---:B------:R-:W-:Y:S02]  /*90a0*/  IMAD R9, R7.reuse, UR7, R6 ;  /* 0x0000000707097c24 */ /* 0x040fe4000f8e0206 */
[----:B------:R-:W-:Y:S01]  /*90b0*/  IMAD.WIDE.U32 R6, R7, UR6, R2 ;  /* 0x0000000607067c25 */ /* 0x000fe2000f8e0002 */
[----:B------:R-:W-:-:S03]  /*90c0*/  ULDC UR6, c[0x0][0x154] ;  /* 0x0000550000067ab9 */ /* 0x000fc60000000800 */
[----:B0-----:R-:W-:Y:S02]  /*90d0*/  IMAD.MOV R8, RZ, RZ, -R20 ;  /* 0x000000ffff087224 */ /* 0x001fe400078e0a14 */
[----:B------:R-:W-:Y:S02]  /*90e0*/  IMAD.IADD R7, R7, 0x1, R9 ;  /* 0x0000000107077824 */ /* 0x000fe400078e0209 */
[----:B-1----:R-:W-:Y:S01]  /*90f0*/  IMAD R18, R19, R8, R18 ;  /* 0x0000000813127224 */ /* 0x002fe200078e0212 */
[----:B--2---:R-:W-:Y:S02]  /*9100*/  I2FP.F32.U32 R8, R13 ;  /* 0x0000000d00087245 */ /* 0x004fe40000201000 */
[--C-:B------:R-:W-:Y:S02]  /*9110*/  SHF.R.U64 R19, R6, UR5, R7.reuse ;  /* 0x0000000506137c19 */ /* 0x100fe40008001207 */
[----:B------:R-:W-:Y:S01]  /*9120*/  SHF.R.U32.HI R6, RZ, UR5, R7 ;  /* 0x00000005ff067c19 */ /* 0x000fe20008011607 */
[----:B------:R-:W-:Y:S01]  /*9130*/  FMUL R8, R8, UR6 ;  /* 0x0000000608087c20 */ /* 0x000fe20008400000 */
[----:B------:R-:W-:-:S02]  /*9140*/  ULDC UR5, c[0x0][0x608] ;  /* 0x0001820000057ab9 */ /* 0x000fc40000000800 */
[--C-:B------:R-:W-:Y:S01]  /*9150*/  SHF.R.U64 R21, R19, UR5, R6.reuse ;  /* 0x0000000513157c19 */ /* 0x100fe20008001206 */
[----:B------:R0:W1:Y:S01]  /*9160*/  F2I.U32.TRUNC.NTZ R24, R8 ;  /* 0x0000000800187305 */ /* 0x000062000020f000 */
[----:B------:R-:W-:Y:S01]  /*9170*/  SHF.R.U32.HI R6, RZ, UR5, R6 ;  /* 0x00000005ff067c19 */ /* 0x000fe20008011606 */
[----:B------:R-:W-:-:S03]  /*9180*/  ULDC UR5, c[0x0][0x658] ;  /* 0x0001960000057ab9 */ /* 0x000fc60000000800 */
[--C-:B------:R-:W-:Y:S02]  /*9190*/  SHF.R.U64 R20, R21, UR5, R6.reuse ;  /* 0x0000000515147c19 */ /* 0x100fe40008001206 */
[----:B------:R-:W-:-:S03]  /*91a0*/  SHF.R.U32.HI R23, RZ, UR5, R6 ;  /* 0x00000005ff177c19 */ /* 0x000fc60008011606 */
[----:B------:R-:W-:Y:S02]  /*91b0*/  IMAD.MOV.U32 R6, RZ, RZ, R20 ;  /* 0x000000ffff067224 */ /* 0x000fe400078e0014 */
[----:B------:R-:W-:Y:S01]  /*91c0*/  IMAD.MOV.U32 R7, RZ, RZ, R23 ;  /* 0x000000ffff077224 */ /* 0x000fe200078e0017 */
[----:B0-----:R-:W-:Y:S06]  /*91d0*/  @!P0 BRA `(.L_x_186) ;  /* 0x0000000000288947 */ /* 0x001fec0003800000 */
        /* <DEDUP_REMOVED lines=10> */
.L_x_186:
[----:B------:R-:W-:Y:S01]  /*9280*/  ULDC UR5, c[0x0][0x648] ;  /* 0x0001920000057ab9 */ /* 0x000fe20000000800 */
[----:B------:R-:W-:Y:S01]  /*9290*/  LOP3.LUT R21, R21, UR17, RZ, 0xc0, !PT ;  /* 0x0000001115157c12 */ /* 0x000fe2000f8ec0ff */
[----:B-1----:R-:W-:Y:S01]  /*92a0*/  IMAD.MOV R24, RZ, RZ, -R24 ;  /* 0x000000ffff187224 */ /* 0x002fe200078e0a18 */
[----:B------:R-:W-:Y:S01]  /*92b0*/  SHF.R.U64 R6, R6, UR5, R7 ;  /* 0x0000000506067c19 */ /* 0x000fe20008001207 */
[----:B------:R-:W-:Y:S01]  /*92c0*/  ULDC UR5, c[0x0][0x638] ;  /* 0x00018e0000057ab9 */ /* 0x000fe20000000800 */
[----:B------:R-:W-:Y:S01]  /*92d0*/  LOP3.LUT R9, R19, UR4, RZ, 0xc0, !PT ;  /* 0x0000000413097c12 */ /* 0x000fe2000f8ec0ff */
[----:B---3--:R-:W-:Y:S01]  /*92e0*/  @P4 IMAD R18, R22, R24, R13 ;  /* 0x0000001816124224 */ /* 0x008fe200078e020d */
[----:B------:R-:W-:Y:S01]  /*92f0*/  ULDC UR6, c[0x0][0x610] ;  /* 0x0001840000067ab9 */ /* 0x000fe20000000800 */
[----:B------:R-:W-:Y:S02]  /*9300*/  IMAD.MOV R7, RZ, RZ, -R6 ;  /* 0x000000ffff077224 */ /* 0x000fe400078e0a06 */
[----:B------:R-:W-:-:S02]  /*9310*/  IMAD R21, R6, UR18, R21 ;  /* 0x0000001206157c24 */ /* 0x000fc4000f8e0215 */
[----:B------:R-:W-:Y:S01]  /*9320*/  IMAD R20, R7, UR5, R20 ;  /* 0x0000000507147c24 */ /* 0x000fe2000f8e0214 */
[----:B------:R-:W-:Y:S01]  /*9330*/  ULDC UR5, c[0x0][0x600] ;  /* 0x0001800000057ab9 */ /* 0x000fe20000000800 */
[----:B------:R-:W-:Y:S02]  /*9340*/  IMAD R18, R21, UR6, R18 ;  /* 0x0000000615127c24 */ /* 0x000fe4000f8e0212 */
[----:B------:R-:W-:Y:S02]  /*9350*/  IMAD R9, R20, UR5, R9 ;  /* 0x0000000514097c24 */ /* 0x000fe4000f8e0209 */
[----:B------:R-:W-:-:S03]  /*9360*/  IMAD.MOV.U32 R6, RZ, RZ, 0x1 ;  /* 0x00000001ff067424 */ /* 0x000fc600078e00ff */
[----:B------:R-:W-:Y:S02]  /*9370*/  SEL R7, R9, R18, !P4 ;  /* 0x0000001209077207 */ /* 0x000fe40006000000 */
[----:B------:R-:W-:-:S07]  /*9380*/  SEL R18, R18, R9, !P4 ;  /* 0x0000000912127207 */ /* 0x000fce0006000000 */
.L_x_184:
[----:B------:R-:W-:Y:S05]  /*9390*/  BSYNC B1 ;  /* 0x0000000000017941 */ /* 0x000fea0003800000 */
.L_x_183:
[----:B------:R-:W-:-:S13]  /*93a0*/  LOP3.LUT P0, RZ, R6, 0xff, RZ, 0xc0, !PT ;  /* 0x000000ff06ff7812 */ /* 0x000fda000780c0ff */
[----:B------:R-:W-:Y:S05]  /*93b0*/  @P0 BRA `(.L_x_187) ;  /* 0xfffffff400440947 */ /* 0x000fea000383ffff */
[----:B------:R-:W-:Y:S05]  /*93c0*/  BSYNC B0 ;  /* 0x0000000000007941 */ /* 0x000fea0003800000 */
.L_x_176:
[----:B------:R-:W-:-:S03]  /*93d0*/  UMOV UR5, 0xffffffff ;  /* 0xffffffff00057882 */ /* 0x000fc60000000000 */
[----:B------:R-:W-:Y:S05]  /*93e0*/  BRA.DIV UR5, `(.L_x_188) ;  /* 0x0000000a05187947 */ /* 0x000fea000b800000 */
[----:B------:R-:W-:-:S13]  /*93f0*/  ELECT P0, URZ, PT ;  /* 0x00000000003f782f */ /* 0x000fda0003800000 */
.L_x_209:
[----:B------:R-:W-:Y:S04]  /*9400*/  BSSY B0, `(.L_x_189) ;  /* 0x000006a000007945 */ /* 0x000fe80003800000 */
[----:B------:R-:W-:Y:S05]  /*9410*/  @!P0 BRA `(.L_x_190) ;  /* 0x0000000400a08947 */ /* 0x000fea0003800000 */
[----:B------:R-:W-:-:S04]  /*9420*/  LOP3.LUT R4, R4, 0x2, RZ, 0xfc, !PT ;  /* 0x0000000204047812 */ /* 0x000fc800078efcff */
[----:B------:R-:W-:-:S13]  /*9430*/  ISETP.NE.AND P0, PT, R4, 0x3, PT ;  /* 0x000000030400780c */ /* 0x000fda0003f05270 */
[----:B------:R-:W-:Y:S05]  /*9440*/  @!P0 BRA `(.L_x_191) ;  /* 0x0000000000048947 */ /* 0x000fea0003800000 */
[----:B------:R-:W-:Y:S01]  /*9450*/  BPT.TRAP 0x1 ;  /* 0x000000040000795c */ /* 0x000fe20000300000 */
.L_x_191:
[----:B------:R-:W0:Y:S01]  /*9460*/  S2R R3, SR_CgaCtaId ;  /* 0x0000000000037919 */ /* 0x000e220000008800 */
[----:B------:R-:W-:-:S04]  /*9470*/  MOV R0, 0x400 ;  /* 0x0000040000007802 */ /* 0x000fc80000000f00 */
[----:B0-----:R-:W-:Y:S02]  /*9480*/  LEA R0, R3, R0, 0x18 ;  /* 0x0000000003007211 */ /* 0x001fe400078ec0ff */
[----:B------:R-:W-:-:S03]  /*9490*/  SHF.L.U32 R3, R5, 0x1f, RZ ;  /* 0x0000001f05037819 */ /* 0x000fc600000006ff */
[----:B------:R-:W-:-:S04]  /*94a0*/  VIADD R0, R0, 0x58 ;  /* 0x0000005800007836 */ /* 0x000fc80000000000 */
[C---:B------:R-:W-:Y:S02]  /*94b0*/  IMAD R6, R17.reuse, 0x8, R0 ;  /* 0x0000000811067824 */ /* 0x040fe400078e0200 */
[----:B------:R-:W-:Y:S02]  /*94c0*/  VIADD R17, R17, 0x1 ;  /* 0x0000000111117836 */ /* 0x000fe40000000000 */
[----:B------:R-:W0:Y:S03]  /*94d0*/  SYNCS.PHASECHK.TRANS64.TRYWAIT P0, [R6+URZ], R3 ;  /* 0x00000003060075a7 */ /* 0x000e26000800017f */
[----:B------:R-:W-:-:S04]  /*94e0*/  ISETP.NE.AND P1, PT, R17, 0xb, PT ;  /* 0x0000000b1100780c */ /* 0x000fc80003f25270 */
[----:B------:R-:W-:Y:S02]  /*94f0*/  SEL R2, RZ, 0x1, P1 ;  /* 0x00000001ff027807 */ /* 0x000fe40000800000 */
[----:B------:R-:W-:Y:S02]  /*9500*/  SEL R17, R17, RZ, P1 ;  /* 0x000000ff11117207 */ /* 0x000fe40000800000 */
[----:B------:R-:W-:-:S03]  /*9510*/  LOP3.LUT R8, R5, R2, RZ, 0x3c, !PT ;  /* 0x0000000205087212 */ /* 0x000fc600078e3cff */
[----:B------:R-:W-:Y:S01]  /*9520*/  IMAD R7, R17, 0x8, R0 ;  /* 0x0000000811077824 */ /* 0x000fe200078e0200 */
[----:B------:R-:W-:Y:S01]  /*9530*/  SHF.L.U32 R4, R8, 0x1f, RZ ;  /* 0x0000001f08047819 */ /* 0x000fe200000006ff */
[----:B0-----:R-:W-:Y:S06]  /*9540*/  @!P0 BRA `(.L_x_192) ;  /* 0x0000000400e08947 */ /* 0x001fec0003800000 */
.L_x_210:
[----:B------:R-:W1:Y:S01]  /*9550*/  SYNCS.PHASECHK.TRANS64.TRYWAIT P0, [R7+URZ], R4 ;  /* 0x00000004070075a7 */ /* 0x000e62000800017f */
[----:B------:R-:W-:-:S05]  /*9560*/  VIADD R2, R17, 0x1 ;  /* 0x0000000111027836 */ /* 0x000fca0000000000 */
[----:B------:R-:W-:-:S04]  /*9570*/  ISETP.NE.AND P1, PT, R2, 0xb, PT ;  /* 0x0000000b0200780c */ /* 0x000fc80003f25270 */
[----:B0-----:R-:W-:Y:S02]  /*9580*/  SEL R3, RZ, 0x1, P1 ;  /* 0x00000001ff037807 */ /* 0x001fe40000800000 */
[----:B------:R-:W-:Y:S02]  /*9590*/  SEL R9, R2, RZ, P1 ;  /* 0x000000ff02097207 */ /* 0x000fe40000800000 */
[----:B------:R-:W-:-:S03]  /*95a0*/  LOP3.LUT R8, R8, R3, RZ, 0x3c, !PT ;  /* 0x0000000308087212 */ /* 0x000fc600078e3cff */
[----:B------:R-:W-:Y:S01]  /*95b0*/  IMAD R6, R9, 0x8, R0 ;  /* 0x0000000809067824 */ /* 0x000fe200078e0200 */
[----:B------:R-:W-:Y:S01]  /*95c0*/  SHF.L.U32 R5, R8, 0x1f, RZ ;  /* 0x0000001f08057819 */ /* 0x000fe200000006ff */
[----:B-1----:R-:W-:Y:S06]  /*95d0*/  @!P0 BRA `(.L_x_193) ;  /* 0x0000000400d08947 */ /* 0x002fec0003800000 */
.L_x_211:
[----:B------:R-:W1:Y:S01]  /*95e0*/  SYNCS.PHASECHK.TRANS64.TRYWAIT P0, [R6+URZ], R5 ;  /* 0x00000005060075a7 */ /* 0x000e62000800017f */
[----:B------:R-:W-:-:S05]  /*95f0*/  VIADD R2, R9, 0x1 ;  /* 0x0000000109027836 */ /* 0x000fca0000000000 */
[----:B------:R-:W-:-:S04]  /*9600*/  ISETP.NE.AND P1, PT, R2, 0xb, PT ;  /* 0x0000000b0200780c */ /* 0x000fc80003f25270 */
[----:B------:R-:W-:Y:S02]  /*9610*/  SEL R3, RZ, 0x1, P1 ;  /* 0x00000001ff037807 */ /* 0x000fe40000800000 */
[----:B0-----:R-:W-:Y:S02]  /*9620*/  SEL R7, R2, RZ, P1 ;  /* 0x000000ff02077207 */ /* 0x001fe40000800000 */
[----:B------:R-:W-:-:S03]  /*9630*/  LOP3.LUT R8, R8, R3, RZ, 0x3c, !PT ;  /* 0x0000000308087212 */ /* 0x000fc600078e3cff */
[----:B------:R-:W-:Y:S01]  /*9640*/  IMAD R9, R7, 0x8, R0 ;  /* 0x0000000807097824 */ /* 0x000fe200078e0200 */
[----:B------:R-:W-:Y:S01]  /*9650*/  SHF.L.U32 R4, R8, 0x1f, RZ ;  /* 0x0000001f08047819 */ /* 0x000fe200000006ff */
[----:B-1----:R-:W-:Y:S06]  /*9660*/  @!P0 BRA `(.L_x_194) ;  /* 0x0000000400c08947 */ /* 0x002fec0003800000 */
.L_x_212:
[----:B------:R-:W1:Y:S01]  /*9670*/  SYNCS.PHASECHK.TRANS64.TRYWAIT P0, [R9+URZ], R4 ;  /* 0x00000004090075a7 */ /* 0x000e62000800017f */
[----:B------:R-:W-:-:S05]  /*9680*/  VIADD R2, R7, 0x1 ;  /* 0x0000000107027836 */ /* 0x000fca0000000000 */
[----:B------:R-:W-:-:S04]  /*9690*/  ISETP.NE.AND P1, PT, R2, 0xb, PT ;  /* 0x0000000b0200780c */ /* 0x000fc80003f25270 */
[----:B------:R-:W-:Y:S02]  /*96a0*/  SEL R3, RZ, 0x1, P1 ;  /* 0x00000001ff037807 */ /* 0x000fe40000800000 */
[----:B------:R-:W-:Y:S02]  /*96b0*/  SEL R7, R2, RZ, P1 ;  /* 0x000000ff02077207 */ /* 0x000fe40000800000 */
[----:B------:R-:W-:-:S03]  /*96c0*/  LOP3.LUT R8, R8, R3, RZ, 0x3c, !PT ;  /* 0x0000000308087212 */ /* 0x000fc600078e3cff */
[----:B0-----:R-:W-:Y:S01]  /*96d0*/  IMAD R6, R7, 0x8, R0 ;  /* 0x0000000807067824 */ /* 0x001fe200078e0200 */
[----:B------:R-:W-:Y:S01]  /*96e0*/  SHF.L.U32 R5, R8, 0x1f, RZ ;  /* 0x0000001f08057819 */ /* 0x000fe200000006ff */
[----:B-1----:R-:W-:Y:S06]  /*96f0*/  @!P0 BRA `(.L_x_195) ;  /* 0x0000000400b08947 */ /* 0x002fec0003800000 */
.L_x_213:
        /* <DEDUP_REMOVED lines=9> */
.L_x_214:
        /* <DEDUP_REMOVED lines=9> */
.L_x_215:
        /* <DEDUP_REMOVED lines=9> */
.L_x_216:
[----:B------:R-:W1:Y:S01]  /*98b0*/  SYNCS.PHASECHK.TRANS64.TRYWAIT P0, [R9+URZ], R4 ;  /* 0x00000004090075a7 */ /* 0x000e62000800017f */
[----:B------:R-:W-:-:S05]  /*98c0*/  VIADD R2, R7, 0x1 ;  /* 0x0000000107027836 */ /* 0x000fca0000000000 */
[----:B------:R-:W-:-:S04]  /*98d0*/  ISETP.NE.AND P1, PT, R2, 0xb, PT ;  /* 0x0000000b0200780c */ /* 0x000fc80003f25270 */
[----:B------:R-:W-:Y:S02]  /*98e0*/  SEL R3, RZ, 0x1, P1 ;  /* 0x00000001ff037807 */ /* 0x000fe40000800000 */
[----:B------:R-:W-:Y:S02]  /*98f0*/  SEL R7, R2, RZ, P1 ;  /* 0x000000ff02077207 */ /* 0x000fe40000800000 */
[----:B------:R-:W-:-:S03]  /*9900*/  LOP3.LUT R8, R8, R3, RZ, 0x3c, !PT ;  /* 0x0000000308087212 */ /* 0x000fc600078e3cff */
[----:B------:R-:W-:Y:S01]  /*9910*/  IMAD R10, R7, 0x8, R0 ;  /* 0x00000008070a7824 */ /* 0x000fe200078e0200 */
[----:B0-----:R-:W-:Y:S01]  /*9920*/  SHF.L.U32 R5, R8, 0x1f, RZ ;  /* 0x0000001f08057819 */ /* 0x001fe200000006ff */
[----:B-1----:R-:W-:Y:S06]  /*9930*/  @!P0 BRA `(.L_x_199) ;  /* 0x0000000400708947 */ /* 0x002fec0003800000 */
.L_x_217:
[----:B------:R-:W1:Y:S01]  /*9940*/  SYNCS.PHASECHK.TRANS64.TRYWAIT P0, [R10+URZ], R5 ;  /* 0x000000050a0075a7 */ /* 0x000e62000800017f */
[----:B------:R-:W-:-:S05]  /*9950*/  VIADD R2, R7, 0x1 ;  /* 0x0000000107027836 */ /* 0x000fca0000000000 */
[----:B------:R-:W-:-:S04]  /*9960*/  ISETP.NE.AND P1, PT, R2, 0xb, PT ;  /* 0x0000000b0200780c */ /* 0x000fc80003f25270 */
[----:B------:R-:W-:Y:S02]  /*9970*/  SEL R3, RZ, 0x1, P1 ;  /* 0x00000001ff037807 */ /* 0x000fe40000800000 */
[----:B------:R-:W-:Y:S02]  /*9980*/  SEL R7, R2, RZ, P1 ;  /* 0x000000ff02077207 */ /* 0x000fe40000800000 */
[----:B0-----:R-:W-:-:S03]  /*9990*/  LOP3.LUT R9, R8, R3, RZ, 0x3c, !PT ;  /* 0x0000000308097212 */ /* 0x001fc600078e3cff */
[----:B------:R-:W-:Y:S01]  /*99a0*/  IMAD R11, R7, 0x8, R0 ;  /* 0x00000008070b7824 */ /* 0x000fe200078e0200 */
[----:B------:R-:W-:Y:S01]  /*99b0*/  SHF.L.U32 R6, R9, 0x1f, RZ ;  /* 0x0000001f09067819 */ /* 0x000fe200000006ff */
[----:B-1----:R-:W-:Y:S06]  /*99c0*/  @!P0 BRA `(.L_x_200) ;  /* 0x0000000400608947 */ /* 0x002fec0003800000 */
.L_x_218:
[----:B------:R-:W1:Y:S01]  /*99d0*/  SYNCS.PHASECHK.TRANS64.TRYWAIT P0, [R11+URZ], R6 ;  /* 0x000000060b0075a7 */ /* 0x000e62000800017f */
[----:B------:R-:W-:-:S05]  /*99e0*/  VIADD R2, R7, 0x1 ;  /* 0x0000000107027836 */ /* 0x000fca0000000000 */
[----:B------:R-:W-:-:S04]  /*99f0*/  ISETP.NE.AND P1, PT, R2, 0xb, PT ;  /* 0x0000000b0200780c */ /* 0x000fc80003f25270 */
[----:B------:R-:W-:Y:S02]  /*9a00*/  SEL R4, RZ, 0x1, P1 ;  /* 0x00000001ff047807 */ /* 0x000fe40000800000 */
[----:B------:R-:W-:Y:S02]  /*9a10*/  SEL R3, R2, RZ, P1 ;  /* 0x000000ff02037207 */ /* 0x000fe40000800000 */
[----:B------:R-:W-:Y:S01]  /*9a20*/  LOP3.LUT R4, R9, R4, RZ, 0x3c, !PT ;  /* 0x0000000409047212 */ /* 0x000fe200078e3cff */
[----:B-1----:R-:W-:Y:S06]  /*9a30*/  @!P0 BRA `(.L_x_201) ;  /* 0x0000000400588947 */ /* 0x002fec0003800000 */
.L_x_219:
[----:B------:R-:W-:Y:S01]  /*9a40*/  IMAD R3, R3, 0x8, R0 ;  /* 0x0000000803037824 */ /* 0x000fe200078e0200 */
[----:B------:R-:W-:-:S07]  /*9a50*/  SHF.L.U32 R0, R4, 0x1f, RZ ;  /* 0x0000001f04007819 */ /* 0x000fce00000006ff */
.L_x_202:
[----:B--2---:R2:W3:Y:S02]  /*9a60*/  SYNCS.PHASECHK.TRANS64.TRYWAIT P0, [R3+URZ], R0 ;  /* 0x00000000030075a7 */ /* 0x0044e4000800017f */
[----:B---3--:R-:W-:Y:S05]  /*9a70*/  @!P0 NANOSLEEP.SYNCS 0x989680 ;  /* 0x009896800000895d */ /* 0x008fea0003900000 */
[----:B------:R-:W3:Y:S02]  /*9a80*/  @!P0 SYNCS.PHASECHK.TRANS64 P0, [R3+URZ], R0 ;  /* 0x00000000030085a7 */ /* 0x000ee4000800007f */
[----:B---3--:R-:W-:Y:S05]  /*9a90*/  @!P0 BRA `(.L_x_202) ;  /* 0xfffffffc00f08947 */ /* 0x008fea000383ffff */
.L_x_190:
[----:B------:R-:W-:Y:S05]  /*9aa0*/  BSYNC B0 ;  /* 0x0000000000007941 */ /* 0x000fea0003800000 */
.L_x_189:
[----:B------:R-:W-:Y:S05]  /*9ab0*/  EXIT ;  /* 0x000000000000794d */ /* 0x000fea0003800000 */
.L_x_22:
[----:B-1----:R-:W-:-:S04]  /*9ac0*/  IMAD.U32 R12, RZ, RZ, UR6 ;  /* 0x00000006ff0c7e24 */ /* 0x002fc8000f8e00ff */
[----:B------:R1:W4:Y:S03]  /*9ad0*/  SYNCS.PHASECHK.TRANS64.TRYWAIT P1, [R12+URZ], R11 ;  /* 0x0000000b0c0075a7 */ /* 0x000326000802017f */
[----:B----4-:R-:W-:Y:S05]  /*9ae0*/  @!P1 NANOSLEEP.SYNCS 0x989680 ;  /* 0x009896800000995d */ /* 0x010fea0003900000 */
[----:B------:R-:W4:Y:S02]  /*9af0*/  @!P1 SYNCS.PHASECHK.TRANS64 P1, [R12+URZ], R11 ;  /* 0x0000000b0c0095a7 */ /* 0x000f24000802007f */
[----:B----4-:R-:W-:Y:S05]  /*9b00*/  @!P1 BRA `(.L_x_22) ;  /* 0xfffffffc00ec9947 */ /* 0x010fea000383ffff */
[----:B------:R-:W-:Y:S05]  /*9b10*/  BRA `(.L_x_21) ;  /* 0xffffff7c00587947 */ /* 0x000fea000383ffff */
.L_x_28:
[----:B-1----:R-:W-:-:S04]  /*9b20*/  IMAD.U32 R14, RZ, RZ, UR12 ;  /* 0x0000000cff0e7e24 */ /* 0x002fc8000f8e00ff */
[----:B------:R1:W4:Y:S03]  /*9b30*/  SYNCS.PHASECHK.TRANS64.TRYWAIT P1, [R14+URZ], R13 ;  /* 0x0000000d0e0075a7 */ /* 0x000326000802017f */
[----:B----4-:R-:W-:Y:S05]  /*9b40*/  @!P1 NANOSLEEP.SYNCS 0x989680 ;  /* 0x009896800000995d */ /* 0x010fea0003900000 */
[----:B------:R-:W4:Y:S02]  /*9b50*/  @!P1 SYNCS.PHASECHK.TRANS64 P1, [R14+URZ], R13 ;  /* 0x0000000d0e0095a7 */ /* 0x000f24000802007f */
[----:B----4-:R-:W-:Y:S05]  /*9b60*/  @!P1 BRA `(.L_x_28) ;  /* 0xfffffffc00ec9947 */ /* 0x010fea000383ffff */
[----:B------:R-:W-:Y:S05]  /*9b70*/  BRA `(.L_x_27) ;  /* 0xffffff8400c07947 */ /* 0x000fea000383ffff */
.L_x_177:
[----:B------:R-:W-:Y:S01]  /*9b80*/  BSSY B1, `(.L_x_203) ;  /* 0x0000006000017945 */ /* 0x000fe20003800000 */
[----:B------:R-:W-:-:S07]  /*9b90*/  IMAD.MOV.U32 R6, RZ, RZ, -0x1 ;  /* 0xffffffffff067424 */ /* 0x000fce00078e00ff */
[----:B------:R-:W-:Y:S05]  /*9ba0*/  WARPSYNC.COLLECTIVE R6, `(.L_x_204) ;  /* 0x00000000060c7348 */ /* 0x000fea0003c00000 */
[----:B------:R-:W-:Y:S02]  /*9bb0*/  ELECT P0, UR62, PT ;  /* 0x00000000003e782f */ /* 0x000fe40003800000 */
[----:B------:R-:W-:Y:S01]  /*9bc0*/  MOV R6, UR62 ;  /* 0x0000003e00067c02 */ /* 0x000fe20008000f00 */
[----:B------:R-:W-:Y:S10]  /*9bd0*/  ENDCOLLECTIVE ;  /* 0x000000000000791b */ /* 0x000ff40003800000 */
.L_x_204:
[----:B------:R-:W-:Y:S05]  /*9be0*/  BSYNC B1 ;  /* 0x0000000000017941 */ /* 0x000fea0003800000 */
.L_x_203:
[----:B------:R-:W-:Y:S05]  /*9bf0*/  BRA `(.L_x_205) ;  /* 0xffffffec00407947 */ /* 0x000fea000383ffff */
.L_x_180:
[----:B0-----:R0:W1:Y:S02]  /*9c00*/  SYNCS.PHASECHK.TRANS64.TRYWAIT P0, [R18+URZ+0x58], R9 ;  /* 0x00005809120075a7 */ /* 0x001064000800017f */
[----:B-1----:R-:W-:Y:S05]  /*9c10*/  @!P0 NANOSLEEP.SYNCS 0x989680 ;  /* 0x009896800000895d */ /* 0x002fea0003900000 */
[----:B------:R-:W1:Y:S02]  /*9c20*/  @!P0 SYNCS.PHASECHK.TRANS64 P0, [R18+URZ+0x58], R9 ;  /* 0x00005809120085a7 */ /* 0x000e64000800007f */
[----:B-1----:R-:W-:Y:S05]  /*9c30*/  @!P0 BRA `(.L_x_180) ;  /* 0xfffffffc00f08947 */ /* 0x002fea000383ffff */
[----:B------:R-:W-:Y:S05]  /*9c40*/  BRA `(.L_x_206) ;  /* 0xffffffec00807947 */ /* 0x000fea000383ffff */
.L_x_188:
[----:B------:R-:W-:Y:S01]  /*9c50*/  BSSY B0, `(.L_x_207) ;  /* 0x0000006000007945 */ /* 0x000fe20003800000 */
[----:B------:R-:W-:-:S07]  /*9c60*/  IMAD.MOV.U32 R6, RZ, RZ, -0x1 ;  /* 0xffffffffff067424 */ /* 0x000fce00078e00ff */
[----:B------:R-:W-:Y:S05]  /*9c70*/  WARPSYNC.COLLECTIVE R6, `(.L_x_208) ;  /* 0x00000000060c7348 */ /* 0x000fea0003c00000 */
[----:B------:R-:W-:Y:S02]  /*9c80*/  ELECT P0, UR62, PT ;  /* 0x00000000003e782f */ /* 0x000fe40003800000 */
[----:B------:R-:W-:Y:S01]  /*9c90*/  MOV R6, UR62 ;  /* 0x0000003e00067c02 */ /* 0x000fe20008000f00 */
[----:B------:R-:W-:Y:S10]  /*9ca0*/  ENDCOLLECTIVE ;  /* 0x000000000000791b */ /* 0x000ff40003800000 */
.L_x_208:
[----:B------:R-:W-:Y:S05]  /*9cb0*/  BSYNC B0 ;  /* 0x0000000000007941 */ /* 0x000fea0003800000 */
.L_x_207:
[----:B------:R-:W-:Y:S05]  /*9cc0*/  BRA `(.L_x_209) ;  /* 0xfffffff400cc7947 */ /* 0x000fea000383ffff */
.L_x_192:
[----:B0-----:R0:W1:Y:S02]  /*9cd0*/  SYNCS.PHASECHK.TRANS64.TRYWAIT P0, [R6+URZ], R3 ;  /* 0x00000003060075a7 */ /* 0x001064000800017f */
[----:B-1----:R-:W-:Y:S05]  /*9ce0*/  @!P0 NANOSLEEP.SYNCS 0x989680 ;  /* 0x009896800000895d */ /* 0x002fea0003900000 */
[----:B------:R-:W1:Y:S02]  /*9cf0*/  @!P0 SYNCS.PHASECHK.TRANS64 P0, [R6+URZ], R3 ;  /* 0x00000003060085a7 */ /* 0x000e64000800007f */
[----:B-1----:R-:W-:Y:S05]  /*9d00*/  @!P0 BRA `(.L_x_192) ;  /* 0xfffffffc00f08947 */ /* 0x002fea000383ffff */
[----:B------:R-:W-:Y:S05]  /*9d10*/  BRA `(.L_x_210) ;  /* 0xfffffff8000c7947 */ /* 0x000fea000383ffff */
.L_x_193:
[----:B0-----:R0:W1:Y:S02]  /*9d20*/  SYNCS.PHASECHK.TRANS64.TRYWAIT P0, [R7+URZ], R4 ;  /* 0x00000004070075a7 */ /* 0x001064000800017f */
[----:B-1----:R-:W-:Y:S05]  /*9d30*/  @!P0 NANOSLEEP.SYNCS 0x989680 ;  /* 0x009896800000895d */ /* 0x002fea0003900000 */
[----:B------:R-:W1:Y:S02]  /*9d40*/  @!P0 SYNCS.PHASECHK.TRANS64 P0, [R7+URZ], R4 ;  /* 0x00000004070085a7 */ /* 0x000e64000800007f */
[----:B-1----:R-:W-:Y:S05]  /*9d50*/  @!P0 BRA `(.L_x_193) ;  /* 0xfffffffc00f08947 */ /* 0x002fea000383ffff */
[----:B------:R-:W-:Y:S05]  /*9d60*/  BRA `(.L_x_211) ;  /* 0xfffffff8001c7947 */ /* 0x000fea000383ffff */
.L_x_194:
[----:B0-----:R0:W1:Y:S02]  /*9d70*/  SYNCS.PHASECHK.TRANS64.TRYWAIT P0, [R6+URZ], R5 ;  /* 0x00000005060075a7 */ /* 0x001064000800017f */
[----:B-1----:R-:W-:Y:S05]  /*9d80*/  @!P0 NANOSLEEP.SYNCS 0x989680 ;  /* 0x009896800000895d */ /* 0x002fea0003900000 */
[----:B------:R-:W1:Y:S02]  /*9d90*/  @!P0 SYNCS.PHASECHK.TRANS64 P0, [R6+URZ], R5 ;  /* 0x00000005060085a7 */ /* 0x000e64000800007f */
[----:B-1----:R-:W-:Y:S05]  /*9da0*/  @!P0 BRA `(.L_x_194) ;  /* 0xfffffffc00f08947 */ /* 0x002fea000383ffff */
[----:B------:R-:W-:Y:S05]  /*9db0*/  BRA `(.L_x_212) ;  /* 0xfffffff8002c7947 */ /* 0x000fea000383ffff */
.L_x_195:
[----:B0-----:R0:W1:Y:S02]  /*9dc0*/  SYNCS.PHASECHK.TRANS64.TRYWAIT P0, [R9+URZ], R4 ;  /* 0x00000004090075a7 */ /* 0x001064000800017f */
[----:B-1----:R-:W-:Y:S05]  /*9dd0*/  @!P0 NANOSLEEP.SYNCS 0x989680 ;  /* 0x009896800000895d */ /* 0x002fea0003900000 */
[----:B------:R-:W1:Y:S02]  /*9de0*/  @!P0 SYNCS.PHASECHK.TRANS64 P0, [R9+URZ], R4 ;  /* 0x00000004090085a7 */ /* 0x000e64000800007f */
[----:B-1----:R-:W-:Y:S05]  /*9df0*/  @!P0 BRA `(.L_x_195) ;  /* 0xfffffffc00f08947 */ /* 0x002fea000383ffff */
[----:B------:R-:W-:Y:S05]  /*9e00*/  BRA `(.L_x_213) ;  /* 0xfffffff8003c7947 */ /* 0x000fea000383ffff */
.L_x_196:
[----:B0-----:R0:W1:Y:S02]  /*9e10*/  SYNCS.PHASECHK.TRANS64.TRYWAIT P0, [R6+URZ], R5 ;  /* 0x00000005060075a7 */ /* 0x001064000800017f */
[----:B-1----:R-:W-:Y:S05]  /*9e20*/  @!P0 NANOSLEEP.SYNCS 0x989680 ;  /* 0x009896800000895d */ /* 0x002fea0003900000 */
[----:B------:R-:W1:Y:S02]  /*9e30*/  @!P0 SYNCS.PHASECHK.TRANS64 P0, [R6+URZ], R5 ;  /* 0x00000005060085a7 */ /* 0x000e64000800007f */
[----:B-1----:R-:W-:Y:S05]  /*9e40*/  @!P0 BRA `(.L_x_196) ;  /* 0xfffffffc00f08947 */ /* 0x002fea000383ffff */
[----:B------:R-:W-:Y:S05]  /*9e50*/  BRA `(.L_x_214) ;  /* 0xfffffff8004c7947 */ /* 0x000fea000383ffff */
.L_x_197:
[----:B0-----:R0:W1:Y:S02]  /*9e60*/  SYNCS.PHASECHK.TRANS64.TRYWAIT P0, [R9+URZ], R4 ;  /* 0x00000004090075a7 */ /* 0x001064000800017f */
[----:B-1----:R-:W-:Y:S05]  /*9e70*/  @!P0 NANOSLEEP.SYNCS 0x989680 ;  /* 0x009896800000895d */ /* 0x002fea0003900000 */
[----:B------:R-:W1:Y:S02]  /*9e80*/  @!P0 SYNCS.PHASECHK.TRANS64 P0, [R9+URZ], R4 ;  /* 0x00000004090085a7 */ /* 0x000e64000800007f */
[----:B-1----:R-:W-:Y:S05]  /*9e90*/  @!P0 BRA `(.L_x_197) ;  /* 0xfffffffc00f08947 */ /* 0x002fea000383ffff */
[----:B------:R-:W-:Y:S05]  /*9ea0*/  BRA `(.L_x_215) ;  /* 0xfffffff8005c7947 */ /* 0x000fea000383ffff */
.L_x_198:
[----:B0-----:R0:W1:Y:S02]  /*9eb0*/  SYNCS.PHASECHK.TRANS64.TRYWAIT P0, [R6+URZ], R5 ;  /* 0x00000005060075a7 */ /* 0x001064000800017f */
[----:B-1----:R-:W-:Y:S05]  /*9ec0*/  @!P0 NANOSLEEP.SYNCS 0x989680 ;  /* 0x009896800000895d */ /* 0x002fea0003900000 */
[----:B------:R-:W1:Y:S02]  /*9ed0*/  @!P0 SYNCS.PHASECHK.TRANS64 P0, [R6+URZ], R5 ;  /* 0x00000005060085a7 */ /* 0x000e64000800007f */
[----:B-1----:R-:W-:Y:S05]  /*9ee0*/  @!P0 BRA `(.L_x_198) ;  /* 0xfffffffc00f08947 */ /* 0x002fea000383ffff */
[----:B------:R-:W-:Y:S05]  /*9ef0*/  BRA `(.L_x_216) ;  /* 0xfffffff8006c7947 */ /* 0x000fea000383ffff */
.L_x_199:
[----:B0-----:R0:W1:Y:S02]  /*9f00*/  SYNCS.PHASECHK.TRANS64.TRYWAIT P0, [R9+URZ], R4 ;  /* 0x00000004090075a7 */ /* 0x001064000800017f */
[----:B-1----:R-:W-:Y:S05]  /*9f10*/  @!P0 NANOSLEEP.SYNCS 0x989680 ;  /* 0x009896800000895d */ /* 0x002fea0003900000 */
[----:B------:R-:W1:Y:S02]  /*9f20*/  @!P0 SYNCS.PHASECHK.TRANS64 P0, [R9+URZ], R4 ;  /* 0x00000004090085a7 */ /* 0x000e64000800007f */
[----:B-1----:R-:W-:Y:S05]  /*9f30*/  @!P0 BRA `(.L_x_199) ;  /* 0xfffffffc00f08947 */ /* 0x002fea000383ffff */
[----:B------:R-:W-:Y:S05]  /*9f40*/  BRA `(.L_x_217) ;  /* 0xfffffff8007c7947 */ /* 0x000fea000383ffff */
.L_x_200:
[----:B0-----:R0:W1:Y:S02]  /*9f50*/  SYNCS.PHASECHK.TRANS64.TRYWAIT P0, [R10+URZ], R5 ;  /* 0x000000050a0075a7 */ /* 0x001064000800017f */
[----:B-1----:R-:W-:Y:S05]  /*9f60*/  @!P0 NANOSLEEP.SYNCS 0x989680 ;  /* 0x009896800000895d */ /* 0x002fea0003900000 */
[----:B------:R-:W1:Y:S02]  /*9f70*/  @!P0 SYNCS.PHASECHK.TRANS64 P0, [R10+URZ], R5 ;  /* 0x000000050a0085a7 */ /* 0x000e64000800007f */
[----:B-1----:R-:W-:Y:S05]  /*9f80*/  @!P0 BRA `(.L_x_200) ;  /* 0xfffffffc00f08947 */ /* 0x002fea000383ffff */
[----:B------:R-:W-:Y:S05]  /*9f90*/  BRA `(.L_x_218) ;  /* 0xfffffff8008c7947 */ /* 0x000fea000383ffff */
.L_x_201:
[----:B-1----:R1:W2:Y:S02]  /*9fa0*/  SYNCS.PHASECHK.TRANS64.TRYWAIT P0, [R11+URZ], R6 ;  /* 0x000000060b0075a7 */ /* 0x0022a4000800017f */
[----:B--2---:R-:W-:Y:S05]  /*9fb0*/  @!P0 NANOSLEEP.SYNCS 0x989680 ;  /* 0x009896800000895d */ /* 0x004fea0003900000 */
[----:B------:R-:W2:Y:S02]  /*9fc0*/  @!P0 SYNCS.PHASECHK.TRANS64 P0, [R11+URZ], R6 ;  /* 0x000000060b0085a7 */ /* 0x000ea4000800007f */
[----:B--2---:R-:W-:Y:S05]  /*9fd0*/  @!P0 BRA `(.L_x_201) ;  /* 0xfffffffc00f08947 */ /* 0x004fea000383ffff */
[----:B------:R-:W-:Y:S05]  /*9fe0*/  BRA `(.L_x_219) ;  /* 0xfffffff800947947 */ /* 0x000fea000383ffff */
.L_x_220:
[----:B------:R-:W-:-:S00]  /*9ff0*/  BRA `(.L_x_220) ;  /* 0xfffffffc00fc7947 */ /* 0x000fc0000383ffff */
[----:B------:R-:W-:-:S00]  /*a000*/  NOP ;  /* 0x0000000000007918 */ /* 0x000fc00000000000 */
[----:B------:R-:W-:-:S00]  /*a010*/  NOP ;  /* 0x0000000000007918 */ /* 0x000fc00000000000 */
[----:B------:R-:W-:-:S00]  /*a020*/  NOP ;  /* 0x0000000000007918 */ /* 0x000fc00000000000 */
[----:B------:R-:W-:-:S00]  /*a030*/  NOP ;  /* 0x0000000000007918 */ /* 0x000fc00000000000 */
[----:B------:R-:W-:-:S00]  /*a040*/  NOP ;  /* 0x0000000000007918 */ /* 0x000fc00000000000 */
[----:B------:R-:W-:-:S00]  /*a050*/  NOP ;  /* 0x0000000000007918 */ /* 0x000fc00000000000 */
[----:B------:R-:W-:-:S00]  /*a060*/  NOP ;  /* 0x0000000000007918 */ /* 0x000fc00000000000 */
[----:B------:R-:W-:-:S00]  /*a070*/  NOP ;  /* 0x0000000000007918 */ /* 0x000fc00000000000 */
.L_x_221:


//--------------------- .nv.shared._ZN7cutlass13device_kernelINS_4gemm6kernel13GemmUniversalIN4cute5tupleIJiiiiEEENS1_10collective13CollectiveMmaINS1_37MainloopSm90TmaGmmaWarpSpecializedFP8ILi11ENS5_IJNS4_1CILi1EEENSA_ILi2EEESB_EEENS1_35KernelTmaWarpSpecializedCooperativeEEENS5_IJNSA_ILi256EEENSA_ILi64EEESH_EEENS_12float_e5m2_tENS5_IJlSB_lEEESJ_SK_NS4_8TiledMMAINS4_8MMA_AtomIJNS4_4SM904GMMA30MMA_64x64x32_F32E5M2E5M2_SS_TNILNSO_7ScaleInE1ELSQ_1EEEEEENS4_6LayoutINS5_IJSC_SB_SB_EEENS5_IJSB_NSA_ILi0EEESV_EEEEENS5_IJNS4_10UnderscoreESY_SY_EEEEENS4_23SM90_TMA_LOAD_MULTICASTENS4_14ComposedLayoutINS4_7SwizzleILi2ELi4ELi3EEENS4_18smem_ptr_flag_bitsILi8EEENST_INS5_IJNSA_ILi8EEESH_EEENS5_IJSH_SB_EEEEEEEvNS4_8identityENS4_13SM90_TMA_LOADES1B_vS1C_EENS_8epilogue10collective6detail29Sm90TmaWarpSpecializedAdapterINS1G_15DefaultEpilogueISJ_SK_SK_NS1F_6thread17LinearCombinationISJ_Li1EffLNS1K_9ScaleType4KindE0ELNS_15FloatRoundStyleE2ESJ_EENS1_15EpilogueDefaultEEEEEvvEEEEvNT_6ParamsE --------------------------
	.section	.nv.shared._ZN7cutlass13device_kernelINS_4gemm6kernel13GemmUniversalIN4cute5tupleIJiiiiEEENS1_10collective13CollectiveMmaINS1_37MainloopSm90TmaGmmaWarpSpecializedFP8ILi11ENS5_IJNS4_1CILi1EEENSA_ILi2EEESB_EEENS1_35KernelTmaWarpSpecializedCooperativeEEENS5_IJNSA_ILi256EEENSA_ILi64EEESH_EEENS_12float_e5m2_tENS5_IJlSB_lEEESJ_SK_NS4_8TiledMMAINS4_8MMA_AtomIJNS4_4SM904GMMA30MMA_64x64x32_F32E5M2E5M2_SS_TNILNSO_7ScaleInE1ELSQ_1EEEEEENS4_6LayoutINS5_IJSC_SB_SB_EEENS5_IJSB_NSA_ILi0EEESV_EEEEENS5_IJNS4_10UnderscoreESY_SY_EEEEENS4_23SM90_TMA_LOAD_MULTICASTENS4_14ComposedLayoutINS4_7SwizzleILi2ELi4ELi3EEENS4_18smem_ptr_flag_bitsILi8EEENST_INS5_IJNSA_ILi8EEESH_EEENS5_IJSH_SB_EEEEEEEvNS4_8identityENS4_13SM90_TMA_LOADES1B_vS1C_EENS_8epilogue10collective6detail29Sm90TmaWarpSpecializedAdapterINS1G_15DefaultEpilogueISJ_SK_SK_NS1F_6thread17LinearCombinationISJ_Li1EffLNS1K_9ScaleType4KindE0ELNS_15FloatRoundStyleE2ESJ_EENS1_15EpilogueDefaultEEEEEvvEEEEvNT_6ParamsE,"aw",@nobits
	.sectionflags	@""
	.align	16
	.zero		1024


//--------------------- .nv.shared.reserved.0     --------------------------
	.section	.nv.shared.reserved.0,"aw",@nobits
	.weak		__nv_reservedSMEM_offset_0_alias
	.size		__nv_reservedSMEM_offset_0_alias, 0, 0
	.other		__nv_reservedSMEM_offset_0_alias,@"STO_CUDA_RESERVED_SHARED STV_DEFAULT"
__nv_reservedSMEM_offset_0_alias:
	.zero		0


//--------------------- .nv.global                --------------------------
	.section	.nv.global,"aw",@nobits
.nv.global:
	.type		_ZN39_INTERNAL_6b100c98_4_k_cu_307be1d1_42764cute1_E,@object
	.size		_ZN39_INTERNAL_6b100c98_4_k_cu_307be1d1_42764cute1_E,(_ZN39_INTERNAL_6b100c98_4_k_cu_307be1d1_42764cuda3std3__45__cpo6cbeginE - _ZN39_INTERNAL_6b100c98_4_k_cu_307be1d1_42764cute1_E)
_ZN39_INTERNAL_6b100c98_4_k_cu_307be1d1_42764cute1_E:
	.zero		1
	.type		_ZN39_INTERNAL_6b100c98_4_k_cu_307be1d1_42764cuda3std3__45__cpo6cbeginE,@object
	.size		_ZN39_INTERNAL_6b100c98_4_k_cu_307be1d1_42764cuda3std3__45__cpo6cbeginE,(_ZN39_INTERNAL_6b100c98_4_k_cu_307be1d1_42764cuda3std3__48in_placeE - _ZN39_INTERNAL_6b100c98_4_k_cu_307be1d1_42764cuda3std3__45__cpo6cbeginE)
_ZN39_INTERNAL_6b100c98_4_k_cu_307be1d1_42764cuda3std3__45__cpo6cbeginE:
	.zero		1
	.type		_ZN39_INTERNAL_6b100c98_4_k_cu_307be1d1_42764cuda3std3__48in_placeE,@object
	.size		_ZN39_INTERNAL_6b100c98_4_k_cu_307be1d1_42764cuda3std3__48in_placeE,(_ZN39_INTERNAL_6b100c98_4_k_cu_307be1d1_42764cuda3std6ranges3__45__cpo9iter_moveE - _ZN39_INTERNAL_6b100c98_4_k_cu_307be1d1_42764cuda3std3__48in_placeE)
_ZN39_INTERNAL_6b100c98_4_k_cu_307be1d1_42764cuda3std3__48in_placeE:
	.zero		1
	.type		_ZN39_INTERNAL_6b100c98_4_k_cu_307be1d1_42764cuda3std6ranges3__45__cpo9iter_moveE,@object
	.size		_ZN39_INTERNAL_6b100c98_4_k_cu_307be1d1_42764cuda3std6ranges3__45__cpo9iter_moveE,(_ZN39_INTERNAL_6b100c98_4_k_cu_307be1d1_42764cuda3std3__45__cpo5beginE - _ZN39_INTERNAL_6b100c98_4_k_cu_307be1d1_42764cuda3std6ranges3__45__cpo9iter_moveE)
_ZN39_INTERNAL_6b100c98_4_k_cu_307be1d1_42764cuda3std6ranges3__45__cpo9iter_moveE:
	.zero		1
	.type		_ZN39_INTERNAL_6b100c98_4_k_cu_307be1d1_42764cuda3std3__45__cpo5beginE,@object
	.size		_ZN39_INTERNAL_6b100c98_4_k_cu_307be1d1_42764cuda3std3__45__cpo5beginE,(_ZN39_INTERNAL_6b100c98_4_k_cu_307be1d1_42764cuda3std3__441_GLOBAL__N__6b100c98_4_k_cu_307be1d1_42766ignoreE - _ZN39_INTERNAL_6b100c98_4_k_cu_307be1d1_42764cuda3std3__45__cpo5beginE)
_ZN39_INTERNAL_6b100c98_4_k_cu_307be1d1_42764cuda3std3__45__cpo5beginE:
	.zero		1
	.type		_ZN39_INTERNAL_6b100c98_4_k_cu_307be1d1_42764cuda3std3__441_GLOBAL__N__6b100c98_4_k_cu_307be1d1_42766ignoreE,@object
	.size		_ZN39_INTERNAL_6b100c98_4_k_cu_307be1d1_42764cuda3std3__441_GLOBAL__N__6b100c98_4_k_cu_307be1d1_42766ignoreE,(_ZN39_INTERNAL_6b100c98_4_k_cu_307be1d1_42764cute7productE - _ZN39_INTERNAL_6b100c98_4_k_cu_307be1d1_42764cuda3std3__441_GLOBAL__N__6b100c98_4_k_cu_307be1d1_42766ignoreE)
_ZN39_INTERNAL_6b100c98_4_k_cu_307be1d1_42764cuda3std3__441_GLOBAL__N__6b100c98_4_k_cu_307be1d1_42766ignoreE:
	.zero		1
	.type		_ZN39_INTERNAL_6b100c98_4_k_cu_307be1d1_42764cute7productE,@object
	.size		_ZN39_INTERNAL_6b100c98_4_k_cu_307be1d1_42764cute7productE,(_ZN39_INTERNAL_6b100c98_4_k_cu_307be1d1_42764cuda3std3__45__cpo3endE - _ZN39_INTERNAL_6b100c98_4_k_cu_307be1d1_42764cute7productE)
_ZN39_INTERNAL_6b100c98_4_k_cu_307be1d1_42764cute7productE:
	.zero		1
	.type		_ZN39_INTERNAL_6b100c98_4_k_cu_307be1d1_42764cuda3std3__45__cpo3endE,@object
	.size		_ZN39_INTERNAL_6b100c98_4_k_cu_307be1d1_42764cuda3std3__45__cpo3endE,(_ZN39_INTERNAL_6b100c98_4_k_cu_307be1d1_42764cuda3std3__419piecewise_constructE - _ZN39_INTERNAL_6b100c98_4_k_cu_307be1d1_42764cuda3std3__45__cpo3endE)
_ZN39_INTERNAL_6b100c98_4_k_cu_307be1d1_42764cuda3std3__45__cpo3endE:
	.zero		1
	.type		_ZN39_INTERNAL_6b100c98_4_k_cu_307be1d1_42764cuda3std3__419piecewise_constructE,@object
	.size		_ZN39_INTERNAL_6b100c98_4_k_cu_307be1d1_42764cuda3std3__419piecewise_constructE,(_ZN39_INTERNAL_6b100c98_4_k_cu_307be1d1_42764cuda3std3__45__cpo4cendE - _ZN39_INTERNAL_6b100c98_4_k_cu_307be1d1_42764cuda3std3__419piecewise_constructE)
_ZN39_INTERNAL_6b100c98_4_k_cu_307be1d1_42764cuda3std3__419piecewise_constructE:
	.zero		1
	.type		_ZN39_INTERNAL_6b100c98_4_k_cu_307be1d1_42764cuda3std3__45__cpo4cendE,@object
	.size		_ZN39_INTERNAL_6b100c98_4_k_cu_307be1d1_42764cuda3std3__45__cpo4cendE,(_ZN39_INTERNAL_6b100c98_4_k_cu_307be1d1_42764cuda3std6ranges3__45__cpo4swapE - _ZN39_INTERNAL_6b100c98_4_k_cu_307be1d1_42764cuda3std3__45__cpo4cendE)
_ZN39_INTERNAL_6b100c98_4_k_cu_307be1d1_42764cuda3std3__45__cpo4cendE:
	.zero		1
	.type		_ZN39_INTERNAL_6b100c98_4_k_cu_307be1d1_42764cuda3std6ranges3__45__cpo4swapE,@object
	.size		_ZN39_INTERNAL_6b100c98_4_k_cu_307be1d1_42764cuda3std6ranges3__45__cpo4swapE,(.L_7 - _ZN39_INTERNAL_6b100c98_4_k_cu_307be1d1_42764cuda3std6ranges3__45__cpo4swapE)
_ZN39_INTERNAL_6b100c98_4_k_cu_307be1d1_42764cuda3std6ranges3__45__cpo4swapE:
	.zero		1
.L_7:


//--------------------- .nv.constant0._ZN7cutlass13device_kernelINS_4gemm6kernel13GemmUniversalIN4cute5tupleIJiiiiEEENS1_10collective13CollectiveMmaINS1_37MainloopSm90TmaGmmaWarpSpecializedFP8ILi11ENS5_IJNS4_1CILi1EEENSA_ILi2EEESB_EEENS1_35KernelTmaWarpSpecializedCooperativeEEENS5_IJNSA_ILi256EEENSA_ILi64EEESH_EEENS_12float_e5m2_tENS5_IJlSB_lEEESJ_SK_NS4_8TiledMMAINS4_8MMA_AtomIJNS4_4SM904GMMA30MMA_64x64x32_F32E5M2E5M2_SS_TNILNSO_7ScaleInE1ELSQ_1EEEEEENS4_6LayoutINS5_IJSC_SB_SB_EEENS5_IJSB_NSA_ILi0EEESV_EEEEENS5_IJNS4_10UnderscoreESY_SY_EEEEENS4_23SM90_TMA_LOAD_MULTICASTENS4_14ComposedLayoutINS4_7SwizzleILi2ELi4ELi3EEENS4_18smem_ptr_flag_bitsILi8EEENST_INS5_IJNSA_ILi8EEESH_EEENS5_IJSH_SB_EEEEEEEvNS4_8identityENS4_13SM90_TMA_LOADES1B_vS1C_EENS_8epilogue10collective6detail29Sm90TmaWarpSpecializedAdapterINS1G_15DefaultEpilogueISJ_SK_SK_NS1F_6thread17LinearCombinationISJ_Li1EffLNS1K_9ScaleType4KindE0ELNS_15FloatRoundStyleE2ESJ_EENS1_15EpilogueDefaultEEEEEvvEEEEvNT_6ParamsE --------------------------
	.section	.nv.constant0._ZN7cutlass13device_kernelINS_4gemm6kernel13GemmUniversalIN4cute5tupleIJiiiiEEENS1_10collective13CollectiveMmaINS1_37MainloopSm90TmaGmmaWarpSpecializedFP8ILi11ENS5_IJNS4_1CILi1EEENSA_ILi2EEESB_EEENS1_35KernelTmaWarpSpecializedCooperativeEEENS5_IJNSA_ILi256EEENSA_ILi64EEESH_EEENS_12float_e5m2_tENS5_IJlSB_lEEESJ_SK_NS4_8TiledMMAINS4_8MMA_AtomIJNS4_4SM904GMMA30MMA_64x64x32_F32E5M2E5M2_SS_TNILNSO_7ScaleInE1ELSQ_1EEEEEENS4_6LayoutINS5_IJSC_SB_SB_EEENS5_IJSB_NSA_ILi0EEESV_EEEEENS5_IJNS4_10UnderscoreESY_SY_EEEEENS4_23SM90_TMA_LOAD_MULTICASTENS4_14ComposedLayoutINS4_7SwizzleILi2ELi4ELi3EEENS4_18smem_ptr_flag_bitsILi8EEENST_INS5_IJNSA_ILi8EEESH_EEENS5_IJSH_SB_EEEEEEEvNS4_8identityENS4_13SM90_TMA_LOADES1B_vS1C_EENS_8epilogue10collective6detail29Sm90TmaWarpSpecializedAdapterINS1G_15DefaultEpilogueISJ_SK_SK_NS1F_6thread17LinearCombinationISJ_Li1EffLNS1K_9ScaleType4KindE0ELNS_15FloatRoundStyleE2ESJ_EENS1_15EpilogueDefaultEEEEEvvEEEEvNT_6ParamsE,"a",@progbits
	.sectionflags	@""
	.align	4
.nv.constant0._ZN7cutlass13device_kernelINS_4gemm6kernel13GemmUniversalIN4cute5tupleIJiiiiEEENS1_10collective13CollectiveMmaINS1_37MainloopSm90TmaGmmaWarpSpecializedFP8ILi11ENS5_IJNS4_1CILi1EEENSA_ILi2EEESB_EEENS1_35KernelTmaWarpSpecializedCooperativeEEENS5_IJNSA_ILi256EEENSA_ILi64EEESH_EEENS_12float_e5m2_tENS5_IJlSB_lEEESJ_SK_NS4_8TiledMMAINS4_8MMA_AtomIJNS4_4SM904GMMA30MMA_64x64x32_F32E5M2E5M2_SS_TNILNSO_7ScaleInE1ELSQ_1EEEEEENS4_6LayoutINS5_IJSC_SB_SB_EEENS5_IJSB_NSA_ILi0EEESV_EEEEENS5_IJNS4_10UnderscoreESY_SY_EEEEENS4_23SM90_TMA_LOAD_MULTICASTENS4_14ComposedLayoutINS4_7SwizzleILi2ELi4ELi3EEENS4_18smem_ptr_flag_bitsILi8EEENST_INS5_IJNSA_ILi8EEESH_EEENS5_IJSH_SB_EEEEEEEvNS4_8identityENS4_13SM90_TMA_LOADES1B_vS1C_EENS_8epilogue10collective6detail29Sm90TmaWarpSpecializedAdapterINS1G_15DefaultEpilogueISJ_SK_SK_NS1F_6thread17LinearCombinationISJ_Li1EffLNS1K_9ScaleType4KindE0ELNS_15FloatRoundStyleE2ESJ_EENS1_15EpilogueDefaultEEEEEvvEEEEvNT_6ParamsE:
	.zero		1664


//--------------------- SYMBOLS --------------------------

	.type		.nv.reservedSmem.offset0,@object
	.size		.nv.reservedSmem.offset0,0x4
